//
// Generated by NVIDIA NVVM Compiler
//
// Compiler Build ID: CL-36424714
// Cuda compilation tools, release 13.0, V13.0.88
// Based on NVVM 20.0.0
//

.version 9.0
.target sm_100
.address_size 64

	// .globl	_Z22matrixMultKernel_cachePfS_S_iiiiiiPi
.extern .func  (.param .b64 func_retval0) malloc
(
	.param .b64 malloc_param_0
)
;
.extern .shared .align 16 .b8 array[];

.visible .entry _Z22matrixMultKernel_cachePfS_S_iiiiiiPi(
	.param .u64 .ptr .align 1 _Z22matrixMultKernel_cachePfS_S_iiiiiiPi_param_0,
	.param .u64 .ptr .align 1 _Z22matrixMultKernel_cachePfS_S_iiiiiiPi_param_1,
	.param .u64 .ptr .align 1 _Z22matrixMultKernel_cachePfS_S_iiiiiiPi_param_2,
	.param .u32 _Z22matrixMultKernel_cachePfS_S_iiiiiiPi_param_3,
	.param .u32 _Z22matrixMultKernel_cachePfS_S_iiiiiiPi_param_4,
	.param .u32 _Z22matrixMultKernel_cachePfS_S_iiiiiiPi_param_5,
	.param .u32 _Z22matrixMultKernel_cachePfS_S_iiiiiiPi_param_6,
	.param .u32 _Z22matrixMultKernel_cachePfS_S_iiiiiiPi_param_7,
	.param .u32 _Z22matrixMultKernel_cachePfS_S_iiiiiiPi_param_8,
	.param .u64 .ptr .align 1 _Z22matrixMultKernel_cachePfS_S_iiiiiiPi_param_9
)
{
	.reg .pred 	%p<110>;
	.reg .b16 	%rs<15>;
	.reg .b32 	%r<312>;
	.reg .b32 	%f<129>;
	.reg .b64 	%rd<65>;

	ld.param.u64 	%rd14, [_Z22matrixMultKernel_cachePfS_S_iiiiiiPi_param_0];
	ld.param.u64 	%rd15, [_Z22matrixMultKernel_cachePfS_S_iiiiiiPi_param_1];
	ld.param.u64 	%rd16, [_Z22matrixMultKernel_cachePfS_S_iiiiiiPi_param_2];
	ld.param.u32 	%r83, [_Z22matrixMultKernel_cachePfS_S_iiiiiiPi_param_3];
	ld.param.u32 	%r84, [_Z22matrixMultKernel_cachePfS_S_iiiiiiPi_param_4];
	ld.param.u32 	%r85, [_Z22matrixMultKernel_cachePfS_S_iiiiiiPi_param_5];
	ld.param.u32 	%r86, [_Z22matrixMultKernel_cachePfS_S_iiiiiiPi_param_6];
	ld.param.u32 	%r87, [_Z22matrixMultKernel_cachePfS_S_iiiiiiPi_param_7];
	ld.param.u32 	%r88, [_Z22matrixMultKernel_cachePfS_S_iiiiiiPi_param_8];
	cvta.to.global.u64 	%rd1, %rd15;
	cvta.to.global.u64 	%rd2, %rd14;
	cvta.to.global.u64 	%rd3, %rd16;
	mov.u32 	%r1, %tid.x;
	mul.wide.s32 	%rd17, %r84, %r86;
	shl.b64 	%rd18, %rd17, 2;
	{ // callseq 0, 0
	.param .b64 param0;
	st.param.b64 	[param0], %rd18;
	.param .b64 retval0;
	call.uni (retval0), 
	malloc, 
	(
	param0
	);
	ld.param.b64 	%rd19, [retval0];
	} // callseq 0
	mov.u32 	%r89, %ctaid.x;
	mul.lo.s32 	%r2, %r84, %r89;
	setp.le.u32 	%p4, %r83, %r2;
	setp.lt.s32 	%p5, %r83, 1;
	or.pred  	%p6, %p4, %p5;
	@%p6 bra 	$L__BB0_65;
	mul.lo.s32 	%r91, %r85, %r84;
	shl.b32 	%r92, %r91, 2;
	mov.u32 	%r93, array;
	add.s32 	%r3, %r93, %r92;
	mov.u32 	%r94, %tid.y;
	mul.lo.s32 	%r4, %r86, %r84;
	add.s32 	%r96, %r2, %r84;
	setp.gt.s32 	%p7, %r96, %r83;
	sub.s32 	%r97, %r83, %r2;
	selp.b32 	%r98, %r97, %r84, %p7;
	mul.lo.s32 	%r6, %r86, %r94;
	sub.s32 	%r99, %r98, %r6;
	setp.gt.s32 	%p8, %r99, 0;
	setp.gt.s32 	%p9, %r86, 0;
	and.pred  	%p1, %p8, %p9;
	min.s32 	%r100, %r99, %r86;
	setp.eq.s32 	%p10, %r1, 0;
	setp.gt.s32 	%p11, %r98, %r6;
	and.pred  	%p12, %p11, %p9;
	add.s32 	%r7, %r6, %r2;
	max.s32 	%r8, %r100, 1;
	and.b32  	%r9, %r86, 3;
	min.s32 	%r101, %r87, %r86;
	setp.lt.s32 	%p2, %r101, 1;
	and.b32  	%r10, %r86, 2147483644;
	and.b32  	%r11, %r86, 1;
	and.pred  	%p3, %p10, %p12;
	mov.b32 	%r290, 0;
	mov.b16 	%rs13, 0;
	not.pred 	%p47, %p1;
	not.pred 	%p97, %p3;
	cvt.u16.u32 	%rs8, %r84;
	mov.u16 	%rs14, %rs13;
	mov.u32 	%r291, %r290;
$L__BB0_2:
	setp.lt.s32 	%p13, %r4, 1;
	add.s32 	%r14, %r84, %r291;
	@%p13 bra 	$L__BB0_16;
	setp.lt.u32 	%p14, %r4, 16;
	mov.b32 	%r294, 0;
	@%p14 bra 	$L__BB0_6;
	and.b32  	%r294, %r4, 2147483632;
	neg.s32 	%r292, %r294;
	add.s64 	%rd64, %rd19, 32;
$L__BB0_5:
	.pragma "nounroll";
	mov.b32 	%r104, 0;
	st.u32 	[%rd64+-32], %r104;
	st.u32 	[%rd64+-28], %r104;
	st.u32 	[%rd64+-24], %r104;
	st.u32 	[%rd64+-20], %r104;
	st.u32 	[%rd64+-16], %r104;
	st.u32 	[%rd64+-12], %r104;
	st.u32 	[%rd64+-8], %r104;
	st.u32 	[%rd64+-4], %r104;
	st.u32 	[%rd64], %r104;
	st.u32 	[%rd64+4], %r104;
	st.u32 	[%rd64+8], %r104;
	st.u32 	[%rd64+12], %r104;
	st.u32 	[%rd64+16], %r104;
	st.u32 	[%rd64+20], %r104;
	st.u32 	[%rd64+24], %r104;
	st.u32 	[%rd64+28], %r104;
	add.s32 	%r292, %r292, 16;
	add.s64 	%rd64, %rd64, 64;
	setp.ne.s32 	%p15, %r292, 0;
	@%p15 bra 	$L__BB0_5;
$L__BB0_6:
	and.b32  	%r20, %r4, 15;
	setp.eq.s32 	%p16, %r20, 0;
	@%p16 bra 	$L__BB0_16;
	add.s32 	%r105, %r20, -1;
	setp.lt.u32 	%p17, %r105, 7;
	@%p17 bra 	$L__BB0_9;
	mul.wide.u32 	%rd20, %r294, 4;
	add.s64 	%rd21, %rd19, %rd20;
	mov.b32 	%r106, 0;
	st.u32 	[%rd21], %r106;
	st.u32 	[%rd21+4], %r106;
	st.u32 	[%rd21+8], %r106;
	st.u32 	[%rd21+12], %r106;
	st.u32 	[%rd21+16], %r106;
	st.u32 	[%rd21+20], %r106;
	st.u32 	[%rd21+24], %r106;
	st.u32 	[%rd21+28], %r106;
	add.s32 	%r294, %r294, 8;
$L__BB0_9:
	and.b32  	%r23, %r4, 7;
	setp.eq.s32 	%p18, %r23, 0;
	@%p18 bra 	$L__BB0_16;
	add.s32 	%r107, %r23, -1;
	setp.lt.u32 	%p19, %r107, 3;
	@%p19 bra 	$L__BB0_12;
	mul.wide.u32 	%rd22, %r294, 4;
	add.s64 	%rd23, %rd19, %rd22;
	mov.b32 	%r108, 0;
	st.u32 	[%rd23], %r108;
	st.u32 	[%rd23+4], %r108;
	st.u32 	[%rd23+8], %r108;
	st.u32 	[%rd23+12], %r108;
	add.s32 	%r294, %r294, 4;
$L__BB0_12:
	and.b32  	%r26, %r4, 3;
	setp.eq.s32 	%p20, %r26, 0;
	@%p20 bra 	$L__BB0_16;
	setp.eq.s32 	%p21, %r26, 1;
	mul.wide.u32 	%rd24, %r294, 4;
	add.s64 	%rd8, %rd19, %rd24;
	mov.b32 	%r109, 0;
	st.u32 	[%rd8], %r109;
	@%p21 bra 	$L__BB0_16;
	setp.eq.s32 	%p22, %r26, 2;
	mov.b32 	%r110, 0;
	st.u32 	[%rd8+4], %r110;
	@%p22 bra 	$L__BB0_16;
	mov.b32 	%r111, 0;
	st.u32 	[%rd8+8], %r111;
$L__BB0_16:
	setp.lt.s32 	%p23, %r88, 1;
	setp.gt.s32 	%p24, %r14, %r83;
	sub.s32 	%r112, %r83, %r291;
	selp.b32 	%r27, %r112, %r84, %p24;
	@%p23 bra 	$L__BB0_39;
	mov.b32 	%r296, 0;
$L__BB0_18:
	mov.u32 	%r28, %r296;
	add.s32 	%r296, %r28, 1;
	mul.lo.s32 	%r30, %r28, %r85;
	add.s32 	%r114, %r30, %r85;
	setp.gt.s32 	%p25, %r114, %r83;
	sub.s32 	%r115, %r83, %r30;
	selp.b32 	%r31, %r115, %r85, %p25;
	@%p2 bra 	$L__BB0_84;
	mov.b32 	%r297, 0;
$L__BB0_20:
	shl.b32 	%r117, %r297, 5;
	add.s32 	%r33, %r117, %r1;
	setp.lt.s32 	%p26, %r33, %r31;
	@%p26 bra 	$L__BB0_21;
	bra.uni 	$L__BB0_84;
$L__BB0_21:
	setp.lt.u32 	%p27, %r86, 4;
	add.s32 	%r40, %r33, %r30;
	mad.lo.s32 	%r41, %r40, %r83, %r291;
	mov.b32 	%r300, 0;
	@%p27 bra 	$L__BB0_67;
	mov.b32 	%r298, 0;
$L__BB0_23:
	.pragma "nounroll";
	add.s32 	%r35, %r298, %r6;
	setp.ge.s32 	%p28, %r35, %r98;
	@%p28 bra 	$L__BB0_25;
	add.s32 	%r120, %r7, %r298;
	mad.lo.s32 	%r121, %r120, %r83, %r40;
	mul.wide.s32 	%rd25, %r121, 4;
	add.s64 	%rd26, %rd2, %rd25;
	ld.global.f32 	%f4, [%rd26];
	mad.lo.s32 	%r122, %r35, %r85, %r33;
	shl.b32 	%r123, %r122, 2;
	mov.u32 	%r124, array;
	add.s32 	%r125, %r124, %r123;
	st.shared.f32 	[%r125], %f4;
$L__BB0_25:
	setp.ge.s32 	%p29, %r35, %r27;
	add.s32 	%r126, %r41, %r35;
	mul.wide.s32 	%rd27, %r126, 4;
	add.s64 	%rd9, %rd1, %rd27;
	@%p29 bra 	$L__BB0_27;
	ld.global.f32 	%f5, [%rd9];
	mad.lo.s32 	%r127, %r35, %r85, %r33;
	shl.b32 	%r128, %r127, 2;
	add.s32 	%r129, %r3, %r128;
	st.shared.f32 	[%r129], %f5;
$L__BB0_27:
	add.s32 	%r36, %r35, 1;
	setp.ge.s32 	%p30, %r36, %r98;
	@%p30 bra 	$L__BB0_29;
	add.s32 	%r130, %r36, %r2;
	mad.lo.s32 	%r131, %r130, %r83, %r40;
	mul.wide.s32 	%rd28, %r131, 4;
	add.s64 	%rd29, %rd2, %rd28;
	ld.global.f32 	%f6, [%rd29];
	mad.lo.s32 	%r132, %r36, %r85, %r33;
	shl.b32 	%r133, %r132, 2;
	mov.u32 	%r134, array;
	add.s32 	%r135, %r134, %r133;
	st.shared.f32 	[%r135], %f6;
$L__BB0_29:
	setp.ge.s32 	%p31, %r36, %r27;
	@%p31 bra 	$L__BB0_31;
	ld.global.f32 	%f7, [%rd9+4];
	mad.lo.s32 	%r136, %r36, %r85, %r33;
	shl.b32 	%r137, %r136, 2;
	add.s32 	%r138, %r3, %r137;
	st.shared.f32 	[%r138], %f7;
$L__BB0_31:
	add.s32 	%r37, %r35, 2;
	setp.ge.s32 	%p32, %r37, %r98;
	@%p32 bra 	$L__BB0_33;
	add.s32 	%r139, %r37, %r2;
	mad.lo.s32 	%r140, %r139, %r83, %r40;
	mul.wide.s32 	%rd30, %r140, 4;
	add.s64 	%rd31, %rd2, %rd30;
	ld.global.f32 	%f8, [%rd31];
	mad.lo.s32 	%r141, %r37, %r85, %r33;
	shl.b32 	%r142, %r141, 2;
	mov.u32 	%r143, array;
	add.s32 	%r144, %r143, %r142;
	st.shared.f32 	[%r144], %f8;
$L__BB0_33:
	setp.ge.s32 	%p33, %r37, %r27;
	@%p33 bra 	$L__BB0_35;
	ld.global.f32 	%f9, [%rd9+8];
	mad.lo.s32 	%r145, %r37, %r85, %r33;
	shl.b32 	%r146, %r145, 2;
	add.s32 	%r147, %r3, %r146;
	st.shared.f32 	[%r147], %f9;
$L__BB0_35:
	add.s32 	%r38, %r35, 3;
	setp.ge.s32 	%p34, %r38, %r98;
	@%p34 bra 	$L__BB0_37;
	add.s32 	%r148, %r38, %r2;
	mad.lo.s32 	%r149, %r148, %r83, %r40;
	mul.wide.s32 	%rd32, %r149, 4;
	add.s64 	%rd33, %rd2, %rd32;
	ld.global.f32 	%f10, [%rd33];
	mad.lo.s32 	%r150, %r38, %r85, %r33;
	shl.b32 	%r151, %r150, 2;
	mov.u32 	%r152, array;
	add.s32 	%r153, %r152, %r151;
	st.shared.f32 	[%r153], %f10;
$L__BB0_37:
	setp.ge.s32 	%p35, %r38, %r27;
	@%p35 bra 	$L__BB0_66;
	ld.global.f32 	%f11, [%rd9+12];
	mad.lo.s32 	%r154, %r38, %r85, %r33;
	shl.b32 	%r155, %r154, 2;
	add.s32 	%r156, %r3, %r155;
	st.shared.f32 	[%r156], %f11;
	bra.uni 	$L__BB0_66;
$L__BB0_39:
	@%p13 bra 	$L__BB0_48;
	setp.lt.u32 	%p55, %r4, 4;
	mov.b32 	%r306, 0;
	@%p55 bra 	$L__BB0_43;
	mov.b32 	%r304, 0;
$L__BB0_42:
	.pragma "nounroll";
	mul.wide.u32 	%rd44, %r304, 4;
	add.s64 	%rd45, %rd19, %rd44;
	ld.u32 	%r199, [%rd45];
	shfl.sync.down.b32	%r200|%p56, %r199, 16, 31, -1;
	mov.b32 	%f20, %r200;
	mov.b32 	%f21, %r199;
	add.f32 	%f22, %f21, %f20;
	mov.b32 	%r201, %f22;
	shfl.sync.down.b32	%r202|%p57, %r201, 8, 31, -1;
	mov.b32 	%f23, %r202;
	add.f32 	%f24, %f22, %f23;
	mov.b32 	%r203, %f24;
	shfl.sync.down.b32	%r204|%p58, %r203, 4, 31, -1;
	mov.b32 	%f25, %r204;
	add.f32 	%f26, %f24, %f25;
	mov.b32 	%r205, %f26;
	shfl.sync.down.b32	%r206|%p59, %r205, 2, 31, -1;
	mov.b32 	%f27, %r206;
	add.f32 	%f28, %f26, %f27;
	mov.b32 	%r207, %f28;
	shfl.sync.down.b32	%r208|%p60, %r207, 1, 31, -1;
	mov.b32 	%f29, %r208;
	add.f32 	%f30, %f28, %f29;
	st.f32 	[%rd45], %f30;
	ld.u32 	%r209, [%rd45+4];
	shfl.sync.down.b32	%r210|%p61, %r209, 16, 31, -1;
	mov.b32 	%f31, %r210;
	mov.b32 	%f32, %r209;
	add.f32 	%f33, %f32, %f31;
	mov.b32 	%r211, %f33;
	shfl.sync.down.b32	%r212|%p62, %r211, 8, 31, -1;
	mov.b32 	%f34, %r212;
	add.f32 	%f35, %f33, %f34;
	mov.b32 	%r213, %f35;
	shfl.sync.down.b32	%r214|%p63, %r213, 4, 31, -1;
	mov.b32 	%f36, %r214;
	add.f32 	%f37, %f35, %f36;
	mov.b32 	%r215, %f37;
	shfl.sync.down.b32	%r216|%p64, %r215, 2, 31, -1;
	mov.b32 	%f38, %r216;
	add.f32 	%f39, %f37, %f38;
	mov.b32 	%r217, %f39;
	shfl.sync.down.b32	%r218|%p65, %r217, 1, 31, -1;
	mov.b32 	%f40, %r218;
	add.f32 	%f41, %f39, %f40;
	st.f32 	[%rd45+4], %f41;
	ld.u32 	%r219, [%rd45+8];
	shfl.sync.down.b32	%r220|%p66, %r219, 16, 31, -1;
	mov.b32 	%f42, %r220;
	mov.b32 	%f43, %r219;
	add.f32 	%f44, %f43, %f42;
	mov.b32 	%r221, %f44;
	shfl.sync.down.b32	%r222|%p67, %r221, 8, 31, -1;
	mov.b32 	%f45, %r222;
	add.f32 	%f46, %f44, %f45;
	mov.b32 	%r223, %f46;
	shfl.sync.down.b32	%r224|%p68, %r223, 4, 31, -1;
	mov.b32 	%f47, %r224;
	add.f32 	%f48, %f46, %f47;
	mov.b32 	%r225, %f48;
	shfl.sync.down.b32	%r226|%p69, %r225, 2, 31, -1;
	mov.b32 	%f49, %r226;
	add.f32 	%f50, %f48, %f49;
	mov.b32 	%r227, %f50;
	shfl.sync.down.b32	%r228|%p70, %r227, 1, 31, -1;
	mov.b32 	%f51, %r228;
	add.f32 	%f52, %f50, %f51;
	st.f32 	[%rd45+8], %f52;
	ld.u32 	%r229, [%rd45+12];
	shfl.sync.down.b32	%r230|%p71, %r229, 16, 31, -1;
	mov.b32 	%f53, %r230;
	mov.b32 	%f54, %r229;
	add.f32 	%f55, %f54, %f53;
	mov.b32 	%r231, %f55;
	shfl.sync.down.b32	%r232|%p72, %r231, 8, 31, -1;
	mov.b32 	%f56, %r232;
	add.f32 	%f57, %f55, %f56;
	mov.b32 	%r233, %f57;
	shfl.sync.down.b32	%r234|%p73, %r233, 4, 31, -1;
	mov.b32 	%f58, %r234;
	add.f32 	%f59, %f57, %f58;
	mov.b32 	%r235, %f59;
	shfl.sync.down.b32	%r236|%p74, %r235, 2, 31, -1;
	mov.b32 	%f60, %r236;
	add.f32 	%f61, %f59, %f60;
	mov.b32 	%r237, %f61;
	shfl.sync.down.b32	%r238|%p75, %r237, 1, 31, -1;
	mov.b32 	%f62, %r238;
	add.f32 	%f63, %f61, %f62;
	st.f32 	[%rd45+12], %f63;
	add.s32 	%r304, %r304, 4;
	and.b32  	%r306, %r4, 2147483644;
	setp.ne.s32 	%p76, %r304, %r306;
	@%p76 bra 	$L__BB0_42;
$L__BB0_43:
	and.b32  	%r239, %r4, 3;
	setp.eq.s32 	%p77, %r239, 0;
	@%p77 bra 	$L__BB0_48;
	setp.eq.s32 	%p78, %r239, 1;
	@%p78 bra 	$L__BB0_46;
	mul.wide.u32 	%rd46, %r306, 4;
	add.s64 	%rd47, %rd19, %rd46;
	ld.u32 	%r240, [%rd47];
	shfl.sync.down.b32	%r241|%p79, %r240, 16, 31, -1;
	mov.b32 	%f64, %r241;
	mov.b32 	%f65, %r240;
	add.f32 	%f66, %f65, %f64;
	mov.b32 	%r242, %f66;
	shfl.sync.down.b32	%r243|%p80, %r242, 8, 31, -1;
	mov.b32 	%f67, %r243;
	add.f32 	%f68, %f66, %f67;
	mov.b32 	%r244, %f68;
	shfl.sync.down.b32	%r245|%p81, %r244, 4, 31, -1;
	mov.b32 	%f69, %r245;
	add.f32 	%f70, %f68, %f69;
	mov.b32 	%r246, %f70;
	shfl.sync.down.b32	%r247|%p82, %r246, 2, 31, -1;
	mov.b32 	%f71, %r247;
	add.f32 	%f72, %f70, %f71;
	mov.b32 	%r248, %f72;
	shfl.sync.down.b32	%r249|%p83, %r248, 1, 31, -1;
	mov.b32 	%f73, %r249;
	add.f32 	%f74, %f72, %f73;
	st.f32 	[%rd47], %f74;
	ld.u32 	%r250, [%rd47+4];
	shfl.sync.down.b32	%r251|%p84, %r250, 16, 31, -1;
	mov.b32 	%f75, %r251;
	mov.b32 	%f76, %r250;
	add.f32 	%f77, %f76, %f75;
	mov.b32 	%r252, %f77;
	shfl.sync.down.b32	%r253|%p85, %r252, 8, 31, -1;
	mov.b32 	%f78, %r253;
	add.f32 	%f79, %f77, %f78;
	mov.b32 	%r254, %f79;
	shfl.sync.down.b32	%r255|%p86, %r254, 4, 31, -1;
	mov.b32 	%f80, %r255;
	add.f32 	%f81, %f79, %f80;
	mov.b32 	%r256, %f81;
	shfl.sync.down.b32	%r257|%p87, %r256, 2, 31, -1;
	mov.b32 	%f82, %r257;
	add.f32 	%f83, %f81, %f82;
	mov.b32 	%r258, %f83;
	shfl.sync.down.b32	%r259|%p88, %r258, 1, 31, -1;
	mov.b32 	%f84, %r259;
	add.f32 	%f85, %f83, %f84;
	st.f32 	[%rd47+4], %f85;
	add.s32 	%r306, %r306, 2;
$L__BB0_46:
	and.b32  	%r260, %r4, 1;
	setp.eq.b32 	%p89, %r260, 1;
	not.pred 	%p90, %p89;
	@%p90 bra 	$L__BB0_48;
	mul.wide.u32 	%rd48, %r306, 4;
	add.s64 	%rd49, %rd19, %rd48;
	ld.u32 	%r261, [%rd49];
	shfl.sync.down.b32	%r262|%p91, %r261, 16, 31, -1;
	mov.b32 	%f86, %r262;
	mov.b32 	%f87, %r261;
	add.f32 	%f88, %f87, %f86;
	mov.b32 	%r263, %f88;
	shfl.sync.down.b32	%r264|%p92, %r263, 8, 31, -1;
	mov.b32 	%f89, %r264;
	add.f32 	%f90, %f88, %f89;
	mov.b32 	%r265, %f90;
	shfl.sync.down.b32	%r266|%p93, %r265, 4, 31, -1;
	mov.b32 	%f91, %r266;
	add.f32 	%f92, %f90, %f91;
	mov.b32 	%r267, %f92;
	shfl.sync.down.b32	%r268|%p94, %r267, 2, 31, -1;
	mov.b32 	%f93, %r268;
	add.f32 	%f94, %f92, %f93;
	mov.b32 	%r269, %f94;
	shfl.sync.down.b32	%r270|%p95, %r269, 1, 31, -1;
	mov.b32 	%f95, %r270;
	add.f32 	%f96, %f94, %f95;
	st.f32 	[%rd49], %f96;
$L__BB0_48:
	bar.sync 	0;
	setp.lt.s32 	%p96, %r27, 1;
	or.pred  	%p98, %p97, %p96;
	@%p98 bra 	$L__BB0_64;
	min.s32 	%r272, %r83, %r14;
	cvt.u16.u32 	%rs7, %r272;
	mul.lo.s16 	%rs9, %rs13, %rs8;
	sub.s16 	%rs10, %rs7, %rs9;
	cvt.u32.u16 	%r273, %rs10;
	and.b32  	%r274, %r273, 7;
	mul.lo.s16 	%rs11, %rs14, %rs8;
	sub.s16 	%rs12, %rs7, %rs11;
	cvt.u32.u16 	%r275, %rs12;
	and.b32  	%r276, %r275, 15;
	mul.lo.s32 	%r277, %r84, %r290;
	sub.s32 	%r278, %r272, %r277;
	and.b32  	%r64, %r278, 15;
	sub.s32 	%r65, %r277, %r272;
	and.b32  	%r66, %r278, -16;
	and.b32  	%r67, %r275, 7;
	and.b32  	%r68, %r273, 3;
	add.s32 	%r69, %r276, -1;
	add.s32 	%r70, %r274, -1;
	mov.b32 	%r307, 0;
$L__BB0_50:
	setp.gt.u32 	%p99, %r65, -16;
	mul.lo.s32 	%r72, %r307, %r84;
	add.s32 	%r280, %r7, %r307;
	mad.lo.s32 	%r73, %r280, %r83, %r291;
	mov.b32 	%r310, 0;
	@%p99 bra 	$L__BB0_53;
	mov.b32 	%r308, 0;
$L__BB0_52:
	.pragma "nounroll";
	add.s32 	%r282, %r308, %r72;
	mul.wide.s32 	%rd50, %r282, 4;
	add.s64 	%rd51, %rd19, %rd50;
	ld.f32 	%f97, [%rd51];
	add.s32 	%r283, %r73, %r308;
	mul.wide.s32 	%rd52, %r283, 4;
	add.s64 	%rd53, %rd3, %rd52;
	st.global.f32 	[%rd53], %f97;
	ld.f32 	%f98, [%rd51+4];
	st.global.f32 	[%rd53+4], %f98;
	ld.f32 	%f99, [%rd51+8];
	st.global.f32 	[%rd53+8], %f99;
	ld.f32 	%f100, [%rd51+12];
	st.global.f32 	[%rd53+12], %f100;
	ld.f32 	%f101, [%rd51+16];
	st.global.f32 	[%rd53+16], %f101;
	ld.f32 	%f102, [%rd51+20];
	st.global.f32 	[%rd53+20], %f102;
	ld.f32 	%f103, [%rd51+24];
	st.global.f32 	[%rd53+24], %f103;
	ld.f32 	%f104, [%rd51+28];
	st.global.f32 	[%rd53+28], %f104;
	ld.f32 	%f105, [%rd51+32];
	st.global.f32 	[%rd53+32], %f105;
	ld.f32 	%f106, [%rd51+36];
	st.global.f32 	[%rd53+36], %f106;
	ld.f32 	%f107, [%rd51+40];
	st.global.f32 	[%rd53+40], %f107;
	ld.f32 	%f108, [%rd51+44];
	st.global.f32 	[%rd53+44], %f108;
	ld.f32 	%f109, [%rd51+48];
	st.global.f32 	[%rd53+48], %f109;
	ld.f32 	%f110, [%rd51+52];
	st.global.f32 	[%rd53+52], %f110;
	ld.f32 	%f111, [%rd51+56];
	st.global.f32 	[%rd53+56], %f111;
	ld.f32 	%f112, [%rd51+60];
	st.global.f32 	[%rd53+60], %f112;
	add.s32 	%r308, %r308, 16;
	setp.ne.s32 	%p100, %r308, %r66;
	mov.u32 	%r310, %r66;
	@%p100 bra 	$L__BB0_52;
$L__BB0_53:
	setp.eq.s32 	%p101, %r64, 0;
	@%p101 bra 	$L__BB0_63;
	setp.lt.u32 	%p102, %r69, 7;
	@%p102 bra 	$L__BB0_56;
	add.s32 	%r284, %r310, %r72;
	mul.wide.s32 	%rd54, %r284, 4;
	add.s64 	%rd55, %rd19, %rd54;
	ld.f32 	%f113, [%rd55];
	add.s32 	%r285, %r73, %r310;
	mul.wide.s32 	%rd56, %r285, 4;
	add.s64 	%rd57, %rd3, %rd56;
	st.global.f32 	[%rd57], %f113;
	ld.f32 	%f114, [%rd55+4];
	st.global.f32 	[%rd57+4], %f114;
	ld.f32 	%f115, [%rd55+8];
	st.global.f32 	[%rd57+8], %f115;
	ld.f32 	%f116, [%rd55+12];
	st.global.f32 	[%rd57+12], %f116;
	ld.f32 	%f117, [%rd55+16];
	st.global.f32 	[%rd57+16], %f117;
	ld.f32 	%f118, [%rd55+20];
	st.global.f32 	[%rd57+20], %f118;
	ld.f32 	%f119, [%rd55+24];
	st.global.f32 	[%rd57+24], %f119;
	ld.f32 	%f120, [%rd55+28];
	st.global.f32 	[%rd57+28], %f120;
	add.s32 	%r310, %r310, 8;
$L__BB0_56:
	setp.eq.s32 	%p103, %r67, 0;
	@%p103 bra 	$L__BB0_63;
	setp.lt.u32 	%p104, %r70, 3;
	@%p104 bra 	$L__BB0_59;
	add.s32 	%r286, %r310, %r72;
	mul.wide.s32 	%rd58, %r286, 4;
	add.s64 	%rd59, %rd19, %rd58;
	ld.f32 	%f121, [%rd59];
	add.s32 	%r287, %r73, %r310;
	mul.wide.s32 	%rd60, %r287, 4;
	add.s64 	%rd61, %rd3, %rd60;
	st.global.f32 	[%rd61], %f121;
	ld.f32 	%f122, [%rd59+4];
	st.global.f32 	[%rd61+4], %f122;
	ld.f32 	%f123, [%rd59+8];
	st.global.f32 	[%rd61+8], %f123;
	ld.f32 	%f124, [%rd59+12];
	st.global.f32 	[%rd61+12], %f124;
	add.s32 	%r310, %r310, 4;
$L__BB0_59:
	setp.eq.s32 	%p105, %r68, 0;
	@%p105 bra 	$L__BB0_63;
	setp.eq.s32 	%p106, %r68, 1;
	add.s32 	%r288, %r310, %r72;
	mul.wide.s32 	%rd62, %r288, 4;
	add.s64 	%rd12, %rd19, %rd62;
	ld.f32 	%f125, [%rd12];
	add.s32 	%r289, %r73, %r310;
	mul.wide.s32 	%rd63, %r289, 4;
	add.s64 	%rd13, %rd3, %rd63;
	st.global.f32 	[%rd13], %f125;
	@%p106 bra 	$L__BB0_63;
	setp.eq.s32 	%p107, %r68, 2;
	ld.f32 	%f126, [%rd12+4];
	st.global.f32 	[%rd13+4], %f126;
	@%p107 bra 	$L__BB0_63;
	ld.f32 	%f127, [%rd12+8];
	st.global.f32 	[%rd13+8], %f127;
$L__BB0_63:
	add.s32 	%r307, %r307, 1;
	setp.ne.s32 	%p108, %r307, %r8;
	@%p108 bra 	$L__BB0_50;
$L__BB0_64:
	setp.lt.s32 	%p109, %r14, %r83;
	add.s32 	%r290, %r290, 1;
	add.s16 	%rs14, %rs14, 1;
	add.s16 	%rs13, %rs13, 1;
	mov.u32 	%r291, %r14;
	@%p109 bra 	$L__BB0_2;
$L__BB0_65:
	ret;
$L__BB0_66:
	add.s32 	%r298, %r298, 4;
	setp.eq.s32 	%p36, %r298, %r10;
	mov.u32 	%r300, %r10;
	@%p36 bra 	$L__BB0_67;
	bra.uni 	$L__BB0_23;
$L__BB0_67:
	setp.eq.s32 	%p37, %r9, 0;
	@%p37 bra 	$L__BB0_83;
	setp.eq.s32 	%p38, %r9, 1;
	@%p38 bra 	$L__BB0_78;
	add.s32 	%r43, %r300, %r6;
	setp.ge.s32 	%p39, %r43, %r98;
	@%p39 bra 	$L__BB0_71;
	add.s32 	%r157, %r7, %r300;
	mad.lo.s32 	%r158, %r157, %r83, %r40;
	mul.wide.s32 	%rd34, %r158, 4;
	add.s64 	%rd35, %rd2, %rd34;
	ld.global.f32 	%f12, [%rd35];
	mad.lo.s32 	%r159, %r43, %r85, %r33;
	shl.b32 	%r160, %r159, 2;
	mov.u32 	%r161, array;
	add.s32 	%r162, %r161, %r160;
	st.shared.f32 	[%r162], %f12;
$L__BB0_71:
	setp.ge.s32 	%p40, %r43, %r27;
	add.s32 	%r163, %r41, %r43;
	mul.wide.s32 	%rd36, %r163, 4;
	add.s64 	%rd10, %rd1, %rd36;
	@%p40 bra 	$L__BB0_73;
	ld.global.f32 	%f13, [%rd10];
	mad.lo.s32 	%r164, %r43, %r85, %r33;
	shl.b32 	%r165, %r164, 2;
	add.s32 	%r166, %r3, %r165;
	st.shared.f32 	[%r166], %f13;
$L__BB0_73:
	add.s32 	%r44, %r43, 1;
	setp.ge.s32 	%p41, %r44, %r98;
	@%p41 bra 	$L__BB0_75;
	add.s32 	%r167, %r44, %r2;
	mad.lo.s32 	%r168, %r167, %r83, %r40;
	mul.wide.s32 	%rd37, %r168, 4;
	add.s64 	%rd38, %rd2, %rd37;
	ld.global.f32 	%f14, [%rd38];
	mad.lo.s32 	%r169, %r44, %r85, %r33;
	shl.b32 	%r170, %r169, 2;
	mov.u32 	%r171, array;
	add.s32 	%r172, %r171, %r170;
	st.shared.f32 	[%r172], %f14;
$L__BB0_75:
	setp.ge.s32 	%p42, %r44, %r27;
	@%p42 bra 	$L__BB0_77;
	ld.global.f32 	%f15, [%rd10+4];
	mad.lo.s32 	%r173, %r44, %r85, %r33;
	shl.b32 	%r174, %r173, 2;
	add.s32 	%r175, %r3, %r174;
	st.shared.f32 	[%r175], %f15;
$L__BB0_77:
	add.s32 	%r300, %r300, 2;
$L__BB0_78:
	setp.eq.s32 	%p43, %r11, 0;
	@%p43 bra 	$L__BB0_83;
	add.s32 	%r47, %r300, %r6;
	setp.ge.s32 	%p44, %r47, %r98;
	@%p44 bra 	$L__BB0_81;
	add.s32 	%r176, %r7, %r300;
	mad.lo.s32 	%r177, %r176, %r83, %r40;
	mul.wide.s32 	%rd39, %r177, 4;
	add.s64 	%rd40, %rd2, %rd39;
	ld.global.f32 	%f16, [%rd40];
	mad.lo.s32 	%r178, %r47, %r85, %r33;
	shl.b32 	%r179, %r178, 2;
	mov.u32 	%r180, array;
	add.s32 	%r181, %r180, %r179;
	st.shared.f32 	[%r181], %f16;
$L__BB0_81:
	setp.ge.s32 	%p45, %r47, %r27;
	@%p45 bra 	$L__BB0_83;
	add.s32 	%r182, %r41, %r47;
	mul.wide.s32 	%rd41, %r182, 4;
	add.s64 	%rd42, %rd1, %rd41;
	ld.global.f32 	%f17, [%rd42];
	mad.lo.s32 	%r183, %r47, %r85, %r33;
	shl.b32 	%r184, %r183, 2;
	add.s32 	%r185, %r3, %r184;
	st.shared.f32 	[%r185], %f17;
$L__BB0_83:
	add.s32 	%r297, %r297, 1;
	setp.ne.s32 	%p46, %r297, %r87;
	@%p46 bra 	$L__BB0_20;
$L__BB0_84:
	bar.sync 	0;
	@%p47 bra 	$L__BB0_93;
	setp.lt.s32 	%p48, %r27, 1;
	@%p48 bra 	$L__BB0_93;
	mov.b32 	%r301, 0;
$L__BB0_87:
	add.s32 	%r188, %r301, %r6;
	mul.lo.s32 	%r50, %r188, %r85;
	mul.lo.s32 	%r51, %r301, %r84;
	mov.b32 	%r302, 0;
$L__BB0_88:
	setp.lt.s32 	%p49, %r1, %r31;
	@%p49 bra 	$L__BB0_89;
	bra.uni 	$L__BB0_91;
$L__BB0_89:
	mul.lo.s32 	%r56, %r302, %r85;
	add.s32 	%r189, %r302, %r51;
	mul.wide.s32 	%rd43, %r189, 4;
	add.s64 	%rd11, %rd19, %rd43;
	ld.f32 	%f128, [%rd11];
	mov.u32 	%r303, %r1;
$L__BB0_90:
	add.s32 	%r190, %r303, %r50;
	shl.b32 	%r191, %r190, 2;
	mov.u32 	%r192, array;
	add.s32 	%r193, %r192, %r191;
	ld.shared.f32 	%f18, [%r193];
	add.s32 	%r194, %r303, %r56;
	shl.b32 	%r195, %r194, 2;
	add.s32 	%r196, %r3, %r195;
	ld.shared.f32 	%f19, [%r196];
	fma.rn.f32 	%f128, %f18, %f19, %f128;
	st.f32 	[%rd11], %f128;
	add.s32 	%r303, %r303, 32;
	setp.lt.s32 	%p50, %r303, %r31;
	@%p50 bra 	$L__BB0_90;
$L__BB0_91:
	add.s32 	%r302, %r302, 1;
	setp.lt.s32 	%p51, %r302, %r27;
	@%p51 bra 	$L__BB0_88;
	add.s32 	%r301, %r301, 1;
	setp.ne.s32 	%p52, %r301, %r8;
	@%p52 bra 	$L__BB0_87;
$L__BB0_93:
	bar.sync 	0;
	setp.eq.s32 	%p53, %r296, %r88;
	@%p53 bra 	$L__BB0_39;
	bra.uni 	$L__BB0_18;

}
	// .globl	_Z23matrixMultKernel_globalPfS_S_ii
.visible .entry _Z23matrixMultKernel_globalPfS_S_ii(
	.param .u64 .ptr .align 1 _Z23matrixMultKernel_globalPfS_S_ii_param_0,
	.param .u64 .ptr .align 1 _Z23matrixMultKernel_globalPfS_S_ii_param_1,
	.param .u64 .ptr .align 1 _Z23matrixMultKernel_globalPfS_S_ii_param_2,
	.param .u32 _Z23matrixMultKernel_globalPfS_S_ii_param_3,
	.param .u32 _Z23matrixMultKernel_globalPfS_S_ii_param_4
)
{
	.reg .pred 	%p<19>;
	.reg .b32 	%r<53>;
	.reg .b32 	%f<55>;
	.reg .b64 	%rd<40>;

	ld.param.u64 	%rd5, [_Z23matrixMultKernel_globalPfS_S_ii_param_0];
	ld.param.u64 	%rd6, [_Z23matrixMultKernel_globalPfS_S_ii_param_1];
	ld.param.u32 	%r25, [_Z23matrixMultKernel_globalPfS_S_ii_param_3];
	ld.param.u32 	%r26, [_Z23matrixMultKernel_globalPfS_S_ii_param_4];
	cvta.to.global.u64 	%rd1, %rd6;
	cvta.to.global.u64 	%rd2, %rd5;
	mov.u32 	%r27, %tid.x;
	mul.lo.s32 	%r1, %r26, %r27;
	mov.u32 	%r28, %tid.y;
	mul.lo.s32 	%r2, %r26, %r28;
	setp.lt.s32 	%p1, %r26, 1;
	setp.ge.u32 	%p2, %r1, %r25;
	or.pred  	%p3, %p1, %p2;
	@%p3 bra 	$L__BB1_5;
	setp.lt.s32 	%p4, %r25, 1;
	@%p4 bra 	$L__BB1_5;
	and.b32  	%r3, %r25, 7;
	and.b32  	%r4, %r25, 2147483640;
	and.b32  	%r5, %r25, 1;
	neg.s32 	%r6, %r4;
	shl.b32 	%r7, %r25, 3;
	mov.b32 	%r45, 0;
	mul.wide.u32 	%rd33, %r25, 4;
$L__BB1_3:
	setp.lt.u32 	%p5, %r2, %r25;
	@%p5 bra 	$L__BB1_6;
$L__BB1_4:
	add.s32 	%r45, %r45, 1;
	setp.lt.s32 	%p16, %r45, %r26;
	add.s32 	%r44, %r45, %r1;
	setp.lt.u32 	%p17, %r44, %r25;
	and.pred  	%p18, %p16, %p17;
	@%p18 bra 	$L__BB1_3;
$L__BB1_5:
	ret;
$L__BB1_6:
	add.s32 	%r31, %r45, %r1;
	mul.lo.s32 	%r10, %r31, %r25;
	mov.b32 	%r46, 0;
$L__BB1_7:
	ld.param.u64 	%rd39, [_Z23matrixMultKernel_globalPfS_S_ii_param_2];
	add.s32 	%r33, %r25, -1;
	setp.lt.u32 	%p6, %r33, 7;
	add.s32 	%r12, %r46, %r2;
	add.s32 	%r34, %r12, %r10;
	cvta.to.global.u64 	%rd7, %rd39;
	mul.wide.s32 	%rd8, %r34, 4;
	add.s64 	%rd3, %rd7, %rd8;
	ld.global.f32 	%f52, [%rd3];
	mov.b32 	%r51, 0;
	@%p6 bra 	$L__BB1_10;
	mov.u32 	%r47, %r10;
	mov.u32 	%r48, %r12;
	mov.u32 	%r49, %r6;
$L__BB1_9:
	.pragma "nounroll";
	mul.wide.s32 	%rd9, %r47, 4;
	add.s64 	%rd10, %rd2, %rd9;
	ld.global.f32 	%f9, [%rd10];
	mul.wide.s32 	%rd11, %r48, 4;
	add.s64 	%rd12, %rd1, %rd11;
	ld.global.f32 	%f10, [%rd12];
	fma.rn.f32 	%f11, %f9, %f10, %f52;
	st.global.f32 	[%rd3], %f11;
	ld.global.f32 	%f12, [%rd10+4];
	mul.wide.u32 	%rd13, %r25, 4;
	add.s64 	%rd14, %rd12, %rd13;
	ld.global.f32 	%f13, [%rd14];
	fma.rn.f32 	%f14, %f12, %f13, %f11;
	st.global.f32 	[%rd3], %f14;
	ld.global.f32 	%f15, [%rd10+8];
	add.s64 	%rd15, %rd14, %rd13;
	ld.global.f32 	%f16, [%rd15];
	fma.rn.f32 	%f17, %f15, %f16, %f14;
	st.global.f32 	[%rd3], %f17;
	ld.global.f32 	%f18, [%rd10+12];
	add.s64 	%rd16, %rd15, %rd13;
	ld.global.f32 	%f19, [%rd16];
	fma.rn.f32 	%f20, %f18, %f19, %f17;
	st.global.f32 	[%rd3], %f20;
	ld.global.f32 	%f21, [%rd10+16];
	add.s64 	%rd17, %rd16, %rd13;
	ld.global.f32 	%f22, [%rd17];
	fma.rn.f32 	%f23, %f21, %f22, %f20;
	st.global.f32 	[%rd3], %f23;
	ld.global.f32 	%f24, [%rd10+20];
	add.s64 	%rd18, %rd17, %rd13;
	ld.global.f32 	%f25, [%rd18];
	fma.rn.f32 	%f26, %f24, %f25, %f23;
	st.global.f32 	[%rd3], %f26;
	ld.global.f32 	%f27, [%rd10+24];
	add.s64 	%rd19, %rd18, %rd13;
	ld.global.f32 	%f28, [%rd19];
	fma.rn.f32 	%f29, %f27, %f28, %f26;
	st.global.f32 	[%rd3], %f29;
	ld.global.f32 	%f30, [%rd10+28];
	add.s64 	%rd20, %rd19, %rd13;
	ld.global.f32 	%f31, [%rd20];
	fma.rn.f32 	%f52, %f30, %f31, %f29;
	st.global.f32 	[%rd3], %f52;
	add.s32 	%r49, %r49, 8;
	add.s32 	%r48, %r48, %r7;
	add.s32 	%r47, %r47, 8;
	setp.ne.s32 	%p7, %r49, 0;
	mov.u32 	%r51, %r4;
	@%p7 bra 	$L__BB1_9;
$L__BB1_10:
	setp.eq.s32 	%p8, %r3, 0;
	@%p8 bra 	$L__BB1_18;
	add.s32 	%r35, %r3, -1;
	setp.lt.u32 	%p9, %r35, 3;
	@%p9 bra 	$L__BB1_13;
	add.s32 	%r36, %r51, %r10;
	mul.wide.s32 	%rd21, %r36, 4;
	add.s64 	%rd22, %rd2, %rd21;
	ld.global.f32 	%f32, [%rd22];
	mad.lo.s32 	%r37, %r51, %r25, %r12;
	mul.wide.s32 	%rd23, %r37, 4;
	add.s64 	%rd24, %rd1, %rd23;
	ld.global.f32 	%f33, [%rd24];
	fma.rn.f32 	%f34, %f32, %f33, %f52;
	st.global.f32 	[%rd3], %f34;
	ld.global.f32 	%f35, [%rd22+4];
	add.s64 	%rd26, %rd24, %rd33;
	ld.global.f32 	%f36, [%rd26];
	fma.rn.f32 	%f37, %f35, %f36, %f34;
	st.global.f32 	[%rd3], %f37;
	ld.global.f32 	%f38, [%rd22+8];
	add.s64 	%rd27, %rd26, %rd33;
	ld.global.f32 	%f39, [%rd27];
	fma.rn.f32 	%f40, %f38, %f39, %f37;
	st.global.f32 	[%rd3], %f40;
	ld.global.f32 	%f41, [%rd22+12];
	add.s64 	%rd28, %rd27, %rd33;
	ld.global.f32 	%f42, [%rd28];
	fma.rn.f32 	%f52, %f41, %f42, %f40;
	st.global.f32 	[%rd3], %f52;
	add.s32 	%r51, %r51, 4;
$L__BB1_13:
	and.b32  	%r38, %r25, 3;
	setp.eq.s32 	%p10, %r38, 0;
	@%p10 bra 	$L__BB1_18;
	setp.eq.s32 	%p11, %r38, 1;
	@%p11 bra 	$L__BB1_16;
	add.s32 	%r39, %r51, %r10;
	mul.wide.s32 	%rd29, %r39, 4;
	add.s64 	%rd30, %rd2, %rd29;
	ld.global.f32 	%f43, [%rd30];
	mad.lo.s32 	%r40, %r51, %r25, %r12;
	mul.wide.s32 	%rd31, %r40, 4;
	add.s64 	%rd32, %rd1, %rd31;
	ld.global.f32 	%f44, [%rd32];
	fma.rn.f32 	%f45, %f43, %f44, %f52;
	st.global.f32 	[%rd3], %f45;
	ld.global.f32 	%f46, [%rd30+4];
	add.s64 	%rd34, %rd32, %rd33;
	ld.global.f32 	%f47, [%rd34];
	fma.rn.f32 	%f52, %f46, %f47, %f45;
	st.global.f32 	[%rd3], %f52;
	add.s32 	%r51, %r51, 2;
$L__BB1_16:
	setp.eq.s32 	%p12, %r5, 0;
	@%p12 bra 	$L__BB1_18;
	add.s32 	%r41, %r51, %r10;
	mul.wide.s32 	%rd35, %r41, 4;
	add.s64 	%rd36, %rd2, %rd35;
	ld.global.f32 	%f48, [%rd36];
	mad.lo.s32 	%r42, %r51, %r25, %r12;
	mul.wide.s32 	%rd37, %r42, 4;
	add.s64 	%rd38, %rd1, %rd37;
	ld.global.f32 	%f49, [%rd38];
	fma.rn.f32 	%f50, %f48, %f49, %f52;
	st.global.f32 	[%rd3], %f50;
$L__BB1_18:
	add.s32 	%r46, %r46, 1;
	setp.lt.s32 	%p13, %r46, %r26;
	add.s32 	%r43, %r12, 1;
	setp.lt.u32 	%p14, %r43, %r25;
	and.pred  	%p15, %p13, %p14;
	@%p15 bra 	$L__BB1_7;
	bra.uni 	$L__BB1_4;

}
	// .globl	_Z26matrixMultKernel_optimizedPfS_S_iii
.visible .entry _Z26matrixMultKernel_optimizedPfS_S_iii(
	.param .u64 .ptr .align 1 _Z26matrixMultKernel_optimizedPfS_S_iii_param_0,
	.param .u64 .ptr .align 1 _Z26matrixMultKernel_optimizedPfS_S_iii_param_1,
	.param .u64 .ptr .align 1 _Z26matrixMultKernel_optimizedPfS_S_iii_param_2,
	.param .u32 _Z26matrixMultKernel_optimizedPfS_S_iii_param_3,
	.param .u32 _Z26matrixMultKernel_optimizedPfS_S_iii_param_4,
	.param .u32 _Z26matrixMultKernel_optimizedPfS_S_iii_param_5
)
{


	ret;

}
	// .globl	_Z22matrixMultKernel_tiledPfS_S_iii
.visible .entry _Z22matrixMultKernel_tiledPfS_S_iii(
	.param .u64 .ptr .align 1 _Z22matrixMultKernel_tiledPfS_S_iii_param_0,
	.param .u64 .ptr .align 1 _Z22matrixMultKernel_tiledPfS_S_iii_param_1,
	.param .u64 .ptr .align 1 _Z22matrixMultKernel_tiledPfS_S_iii_param_2,
	.param .u32 _Z22matrixMultKernel_tiledPfS_S_iii_param_3,
	.param .u32 _Z22matrixMultKernel_tiledPfS_S_iii_param_4,
	.param .u32 _Z22matrixMultKernel_tiledPfS_S_iii_param_5
)
{
	.reg .pred 	%p<21>;
	.reg .b32 	%r<51>;
	.reg .b32 	%f<7>;
	.reg .b64 	%rd<14>;

	ld.param.u64 	%rd4, [_Z22matrixMultKernel_tiledPfS_S_iii_param_0];
	ld.param.u64 	%rd5, [_Z22matrixMultKernel_tiledPfS_S_iii_param_1];
	ld.param.u32 	%r27, [_Z22matrixMultKernel_tiledPfS_S_iii_param_3];
	ld.param.u32 	%r28, [_Z22matrixMultKernel_tiledPfS_S_iii_param_4];
	ld.param.u32 	%r29, [_Z22matrixMultKernel_tiledPfS_S_iii_param_5];
	mov.u32 	%r30, %tid.x;
	mul.lo.s32 	%r1, %r28, %r30;
	mov.u32 	%r31, %tid.y;
	mul.lo.s32 	%r2, %r28, %r31;
	setp.lt.s32 	%p1, %r28, 1;
	setp.ge.u32 	%p2, %r1, %r27;
	or.pred  	%p3, %p1, %p2;
	@%p3 bra 	$L__BB3_5;
	setp.lt.s32 	%p4, %r27, 1;
	@%p4 bra 	$L__BB3_5;
	cvta.to.global.u64 	%rd1, %rd4;
	cvta.to.global.u64 	%rd2, %rd5;
	mov.b32 	%r43, 0;
$L__BB3_3:
	setp.lt.u32 	%p5, %r2, %r27;
	@%p5 bra 	$L__BB3_6;
$L__BB3_4:
	ld.param.u32 	%r42, [_Z22matrixMultKernel_tiledPfS_S_iii_param_4];
	add.s32 	%r43, %r43, %r29;
	setp.lt.s32 	%p18, %r43, %r42;
	add.s32 	%r40, %r43, %r1;
	setp.lt.u32 	%p19, %r40, %r27;
	and.pred  	%p20, %p18, %p19;
	@%p20 bra 	$L__BB3_3;
$L__BB3_5:
	ret;
$L__BB3_6:
	add.s32 	%r5, %r43, %r29;
	mov.b32 	%r44, 0;
$L__BB3_7:
	add.s32 	%r7, %r44, %r29;
	mov.b32 	%r8, 0;
$L__BB3_8:
	setp.gt.s32 	%p6, %r29, 0;
	@%p6 bra 	$L__BB3_11;
$L__BB3_9:
	add.s32 	%r8, %r8, %r29;
	setp.lt.s32 	%p14, %r8, %r27;
	@%p14 bra 	$L__BB3_8;
	ld.param.u32 	%r41, [_Z22matrixMultKernel_tiledPfS_S_iii_param_4];
	setp.lt.s32 	%p15, %r7, %r41;
	add.s32 	%r39, %r7, %r2;
	setp.lt.u32 	%p16, %r39, %r27;
	and.pred  	%p17, %p15, %p16;
	mov.u32 	%r44, %r7;
	@%p17 bra 	$L__BB3_7;
	bra.uni 	$L__BB3_4;
$L__BB3_11:
	add.s32 	%r35, %r8, %r29;
	min.s32 	%r10, %r35, %r27;
	mad.lo.s32 	%r11, %r27, %r8, %r2;
	mov.u32 	%r46, %r43;
$L__BB3_12:
	add.s32 	%r13, %r46, %r1;
	mul.lo.s32 	%r14, %r13, %r27;
	mov.u32 	%r47, %r44;
$L__BB3_13:
	ld.param.u64 	%rd13, [_Z22matrixMultKernel_tiledPfS_S_iii_param_2];
	add.s32 	%r48, %r8, %r14;
	add.s32 	%r17, %r47, %r2;
	add.s32 	%r36, %r17, %r14;
	cvta.to.global.u64 	%rd7, %rd13;
	mul.wide.s32 	%rd8, %r36, 4;
	add.s64 	%rd3, %rd7, %rd8;
	ld.global.f32 	%f6, [%rd3];
	add.s32 	%r49, %r11, %r47;
	mov.u32 	%r50, %r8;
$L__BB3_14:
	mul.wide.s32 	%rd9, %r48, 4;
	add.s64 	%rd10, %rd1, %rd9;
	ld.global.f32 	%f4, [%rd10];
	mul.wide.s32 	%rd11, %r49, 4;
	add.s64 	%rd12, %rd2, %rd11;
	ld.global.f32 	%f5, [%rd12];
	fma.rn.f32 	%f6, %f4, %f5, %f6;
	st.global.f32 	[%rd3], %f6;
	add.s32 	%r50, %r50, 1;
	add.s32 	%r49, %r49, %r27;
	add.s32 	%r48, %r48, 1;
	setp.lt.s32 	%p7, %r50, %r10;
	@%p7 bra 	$L__BB3_14;
	add.s32 	%r47, %r47, 1;
	setp.lt.s32 	%p8, %r47, %r7;
	add.s32 	%r37, %r17, 1;
	setp.lt.u32 	%p9, %r37, %r27;
	and.pred  	%p10, %p8, %p9;
	@%p10 bra 	$L__BB3_13;
	add.s32 	%r46, %r46, 1;
	setp.lt.s32 	%p11, %r46, %r5;
	add.s32 	%r38, %r13, 1;
	setp.lt.u32 	%p12, %r38, %r27;
	and.pred  	%p13, %p11, %p12;
	@%p13 bra 	$L__BB3_12;
	bra.uni 	$L__BB3_9;

}


// ===== COMPILED SASS (sm_100) =====

	.target	sm_100

	.elftype	@"ET_EXEC"


//--------------------- .note.nv.tkinfo           --------------------------
	.section	.note.nv.tkinfo,"",@"SHT_NOTE"
	.sectionflags	@"SHF_NOTE_NV_TKINFO"
	.tkinfo
        /*0018*/ 	.word	0x00000002
        /*0030*/ 	.string	""
        /*0030*/ 	.string	"ptxas"
        /*0030*/ 	.string	"Cuda compilation tools, release 13.0, V13.0.88"
        /*0030*/ 	.string	"Build cuda_13.0.r13.0/compiler.36424714_0"
        /*0030*/ 	.string	"-arch sm_100 -m 64 "



//--------------------- .note.nv.cuinfo           --------------------------
	.section	.note.nv.cuinfo,"",@"SHT_NOTE"
	.sectionflags	@"SHF_NOTE_NV_CUINFO"
        /*0018*/ 	.short	0x0002
        /*001a*/ 	.short	0x0064
        /*001c*/ 	.short	0x0082
	.zero		2


//--------------------- .nv.info                  --------------------------
	.section	.nv.info,"",@"SHT_CUDA_INFO"
	.align	4


	//----- nvinfo : EIATTR_REGCOUNT
	.align		4
        /*0000*/ 	.byte	0x04, 0x2f
        /*0002*/ 	.short	(.L_1 - .L_0)
	.align		4
.L_0:
        /*0004*/ 	.word	index@(_Z22matrixMultKernel_cachePfS_S_iiiiiiPi)
        /*0008*/ 	.word	0x00000028


	//----- nvinfo : EIATTR_FRAME_SIZE
	.align		4
.L_1:
        /*000c*/ 	.byte	0x04, 0x11
        /*000e*/ 	.short	(.L_3 - .L_2)
	.align		4
.L_2:
        /*0010*/ 	.word	index@(_Z22matrixMultKernel_cachePfS_S_iiiiiiPi)
        /*0014*/ 	.word	0x00000000


	//----- nvinfo : EIATTR_REGCOUNT
	.align		4
.L_3:
        /*0018*/ 	.byte	0x04, 0x2f
        /*001a*/ 	.short	(.L_5 - .L_4)
	.align		4
.L_4:
        /*001c*/ 	.word	index@(_Z23matrixMultKernel_globalPfS_S_ii)
        /*0020*/ 	.word	0x00000020


	//----- nvinfo : EIATTR_FRAME_SIZE
	.align		4
.L_5:
        /*0024*/ 	.byte	0x04, 0x11
        /*0026*/ 	.short	(.L_7 - .L_6)
	.align		4
.L_6:
        /*0028*/ 	.word	index@(_Z23matrixMultKernel_globalPfS_S_ii)
        /*002c*/ 	.word	0x00000000


	//----- nvinfo : EIATTR_REGCOUNT
	.align		4
.L_7:
        /*0030*/ 	.byte	0x04, 0x2f
        /*0032*/ 	.short	(.L_9 - .L_8)
	.align		4
.L_8:
        /*0034*/ 	.word	index@(_Z26matrixMultKernel_optimizedPfS_S_iii)
        /*0038*/ 	.word	0x00000004


	//----- nvinfo : EIATTR_FRAME_SIZE
	.align		4
.L_9:
        /*003c*/ 	.byte	0x04, 0x11
        /*003e*/ 	.short	(.L_11 - .L_10)
	.align		4
.L_10:
        /*0040*/ 	.word	index@(_Z26matrixMultKernel_optimizedPfS_S_iii)
        /*0044*/ 	.word	0x00000000


	//----- nvinfo : EIATTR_REGCOUNT
	.align		4
.L_11:
        /*0048*/ 	.byte	0x04, 0x2f
        /*004a*/ 	.short	(.L_13 - .L_12)
	.align		4
.L_12:
        /*004c*/ 	.word	index@(_Z22matrixMultKernel_tiledPfS_S_iii)
        /*0050*/ 	.word	0x0000001e


	//----- nvinfo : EIATTR_FRAME_SIZE
	.align		4
.L_13:
        /*0054*/ 	.byte	0x04, 0x11
        /*0056*/ 	.short	(.L_15 - .L_14)
	.align		4
.L_14:
        /*0058*/ 	.word	index@(_Z22matrixMultKernel_tiledPfS_S_iii)
        /*005c*/ 	.word	0x00000000


	//----- nvinfo : EIATTR_MIN_STACK_SIZE
	.align		4
.L_15:
        /*0060*/ 	.byte	0x04, 0x12
        /*0062*/ 	.short	(.L_17 - .L_16)
	.align		4
.L_16:
        /*0064*/ 	.word	index@(_Z22matrixMultKernel_tiledPfS_S_iii)
        /*0068*/ 	.word	0x00000000


	//----- nvinfo : EIATTR_MIN_STACK_SIZE
	.align		4
.L_17:
        /*006c*/ 	.byte	0x04, 0x12
        /*006e*/ 	.short	(.L_19 - .L_18)
	.align		4
.L_18:
        /*0070*/ 	.word	index@(_Z26matrixMultKernel_optimizedPfS_S_iii)
        /*0074*/ 	.word	0x00000000


	//----- nvinfo : EIATTR_MIN_STACK_SIZE
	.align		4
.L_19:
        /*0078*/ 	.byte	0x04, 0x12
        /*007a*/ 	.short	(.L_21 - .L_20)
	.align		4
.L_20:
        /*007c*/ 	.word	index@(_Z23matrixMultKernel_globalPfS_S_ii)
        /*0080*/ 	.word	0x00000000


	//----- nvinfo : EIATTR_MIN_STACK_SIZE
	.align		4
.L_21:
        /*0084*/ 	.byte	0x04, 0x12
        /*0086*/ 	.short	(.L_23 - .L_22)
	.align		4
.L_22:
        /*0088*/ 	.word	index@(_Z22matrixMultKernel_cachePfS_S_iiiiiiPi)
        /*008c*/ 	.word	0x00000000
.L_23:


//--------------------- .nv.compat                --------------------------
	.section	.nv.compat,"",@"SHT_CUDA_COMPAT_INFO"
	.align	4
        /*0000*/ 	.byte	0x02, 0x09, 0x00, 0x00, 0x02, 0x02, 0x01, 0x00, 0x02, 0x05, 0x05, 0x00, 0x03, 0x07, 0x01, 0x01
        /*0010*/ 	.byte	0x02, 0x03, 0x00, 0x00, 0x02, 0x06, 0x01, 0x00, 0x04, 0x0b, 0x08, 0x00, 0x09, 0x00, 0x00, 0x00
        /*0020*/ 	.byte	0x00, 0x00, 0x00, 0x00


//--------------------- .nv.info._Z22matrixMultKernel_tiledPfS_S_iii --------------------------
	.section	.nv.info._Z22matrixMultKernel_tiledPfS_S_iii,"",@"SHT_CUDA_INFO"
	.sectionflags	@""
	.align	4


	//----- nvinfo : EIATTR_CUDA_API_VERSION
	.align		4
        /*0000*/ 	.byte	0x04, 0x37
        /*0002*/ 	.short	(.L_25 - .L_24)
.L_24:
        /*0004*/ 	.word	0x00000082


	//----- nvinfo : EIATTR_KPARAM_INFO
	.align		4
.L_25:
        /*0008*/ 	.byte	0x04, 0x17
        /*000a*/ 	.short	(.L_27 - .L_26)
.L_26:
        /*000c*/ 	.word	0x00000000
        /*0010*/ 	.short	0x0005
        /*0012*/ 	.short	0x0020
        /*0014*/ 	.byte	0x00, 0xf0, 0x11, 0x00


	//----- nvinfo : EIATTR_KPARAM_INFO
	.align		4
.L_27:
        /*0018*/ 	.byte	0x04, 0x17
        /*001a*/ 	.short	(.L_29 - .L_28)
.L_28:
        /*001c*/ 	.word	0x00000000
        /*0020*/ 	.short	0x0004
        /*0022*/ 	.short	0x001c
        /*0024*/ 	.byte	0x00, 0xf0, 0x11, 0x00


	//----- nvinfo : EIATTR_KPARAM_INFO
	.align		4
.L_29:
        /*0028*/ 	.byte	0x04, 0x17
        /*002a*/ 	.short	(.L_31 - .L_30)
.L_30:
        /*002c*/ 	.word	0x00000000
        /*0030*/ 	.short	0x0003
        /*0032*/ 	.short	0x0018
        /*0034*/ 	.byte	0x00, 0xf0, 0x11, 0x00


	//----- nvinfo : EIATTR_KPARAM_INFO
	.align		4
.L_31:
        /*0038*/ 	.byte	0x04, 0x17
        /*003a*/ 	.short	(.L_33 - .L_32)
.L_32:
        /*003c*/ 	.word	0x00000000
        /*0040*/ 	.short	0x0002
        /*0042*/ 	.short	0x0010
        /*0044*/ 	.byte	0x00, 0xf5, 0x21, 0x00


	//----- nvinfo : EIATTR_KPARAM_INFO
	.align		4
.L_33:
        /*0048*/ 	.byte	0x04, 0x17
        /*004a*/ 	.short	(.L_35 - .L_34)
.L_34:
        /*004c*/ 	.word	0x00000000
        /*0050*/ 	.short	0x0001
        /*0052*/ 	.short	0x0008
        /*0054*/ 	.byte	0x00, 0xf5, 0x21, 0x00


	//----- nvinfo : EIATTR_KPARAM_INFO
	.align		4
.L_35:
        /*0058*/ 	.byte	0x04, 0x17
        /*005a*/ 	.short	(.L_37 - .L_36)
.L_36:
        /*005c*/ 	.word	0x00000000
        /*0060*/ 	.short	0x0000
        /*0062*/ 	.short	0x0000
        /*0064*/ 	.byte	0x00, 0xf5, 0x21, 0x00


	//----- nvinfo : EIATTR_SPARSE_MMA_MASK
	.align		4
.L_37:
        /*0068*/ 	.byte	0x03, 0x50
        /*006a*/ 	.short	0x0000


	//----- nvinfo : EIATTR_MAXREG_COUNT
	.align		4
        /*006c*/ 	.byte	0x03, 0x1b
        /*006e*/ 	.short	0x00ff


	//----- nvinfo : EIATTR_MERCURY_ISA_VERSION
	.align		4
        /*0070*/ 	.byte	0x03, 0x5f
        /*0072*/ 	.short	0x0101


	//----- nvinfo : EIATTR_VRC_CTA_INIT_COUNT
	.align		4
        /*0074*/ 	.byte	0x02, 0x4a
	.zero		1
	.zero		1


	//----- nvinfo : EIATTR_EXIT_INSTR_OFFSETS
	.align		4
        /*0078*/ 	.byte	0x04, 0x1c
        /*007a*/ 	.short	(.L_39 - .L_38)


	//   ....[0]....
.L_38:
        /*007c*/ 	.word	0x00000060


	//   ....[1]....
        /*0080*/ 	.word	0x00000080


	//   ....[2]....
        /*0084*/ 	.word	0x00000590


	//----- nvinfo : EIATTR_CRS_STACK_SIZE
	.align		4
.L_39:
        /*0088*/ 	.byte	0x04, 0x1e
        /*008a*/ 	.short	(.L_41 - .L_40)
.L_40:
        /*008c*/ 	.word	0x00000000


	//----- nvinfo : EIATTR_CBANK_PARAM_SIZE
	.align		4
.L_41:
        /*0090*/ 	.byte	0x03, 0x19
        /*0092*/ 	.short	0x0024


	//----- nvinfo : EIATTR_PARAM_CBANK
	.align		4
        /*0094*/ 	.byte	0x04, 0x0a
        /*0096*/ 	.short	(.L_43 - .L_42)
	.align		4
.L_42:
        /*0098*/ 	.word	index@(.nv.constant0._Z22matrixMultKernel_tiledPfS_S_iii)
        /*009c*/ 	.short	0x0380
        /*009e*/ 	.short	0x0024


	//----- nvinfo : EIATTR_SW_WAR
	.align		4
.L_43:
        /*00a0*/ 	.byte	0x04, 0x36
        /*00a2*/ 	.short	(.L_45 - .L_44)
.L_44:
        /*00a4*/ 	.word	0x00000008
.L_45:


//--------------------- .nv.info._Z26matrixMultKernel_optimizedPfS_S_iii --------------------------
	.section	.nv.info._Z26matrixMultKernel_optimizedPfS_S_iii,"",@"SHT_CUDA_INFO"
	.sectionflags	@""
	.align	4


	//----- nvinfo : EIATTR_CUDA_API_VERSION
	.align		4
        /*0000*/ 	.byte	0x04, 0x37
        /*0002*/ 	.short	(.L_47 - .L_46)
.L_46:
        /*0004*/ 	.word	0x00000082


	//----- nvinfo : EIATTR_KPARAM_INFO
	.align		4
.L_47:
        /*0008*/ 	.byte	0x04, 0x17
        /*000a*/ 	.short	(.L_49 - .L_48)
.L_48:
        /*000c*/ 	.word	0x00000000
        /*0010*/ 	.short	0x0005
        /*0012*/ 	.short	0x0020
        /*0014*/ 	.byte	0x00, 0xf0, 0x11, 0x00


	//----- nvinfo : EIATTR_KPARAM_INFO
	.align		4
.L_49:
        /*0018*/ 	.byte	0x04, 0x17
        /*001a*/ 	.short	(.L_51 - .L_50)
.L_50:
        /*001c*/ 	.word	0x00000000
        /*0020*/ 	.short	0x0004
        /*0022*/ 	.short	0x001c
        /*0024*/ 	.byte	0x00, 0xf0, 0x11, 0x00


	//----- nvinfo : EIATTR_KPARAM_INFO
	.align		4
.L_51:
        /*0028*/ 	.byte	0x04, 0x17
        /*002a*/ 	.short	(.L_53 - .L_52)
.L_52:
        /*002c*/ 	.word	0x00000000
        /*0030*/ 	.short	0x0003
        /*0032*/ 	.short	0x0018
        /*0034*/ 	.byte	0x00, 0xf0, 0x11, 0x00


	//----- nvinfo : EIATTR_KPARAM_INFO
	.align		4
.L_53:
        /*0038*/ 	.byte	0x04, 0x17
        /*003a*/ 	.short	(.L_55 - .L_54)
.L_54:
        /*003c*/ 	.word	0x00000000
        /*0040*/ 	.short	0x0002
        /*0042*/ 	.short	0x0010
        /*0044*/ 	.byte	0x00, 0xf5, 0x21, 0x00


	//----- nvinfo : EIATTR_KPARAM_INFO
	.align		4
.L_55:
        /*0048*/ 	.byte	0x04, 0x17
        /*004a*/ 	.short	(.L_57 - .L_56)
.L_56:
        /*004c*/ 	.word	0x00000000
        /*0050*/ 	.short	0x0001
        /*0052*/ 	.short	0x0008
        /*0054*/ 	.byte	0x00, 0xf5, 0x21, 0x00


	//----- nvinfo : EIATTR_KPARAM_INFO
	.align		4
.L_57:
        /*0058*/ 	.byte	0x04, 0x17
        /*005a*/ 	.short	(.L_59 - .L_58)
.L_58:
        /*005c*/ 	.word	0x00000000
        /*0060*/ 	.short	0x0000
        /*0062*/ 	.short	0x0000
        /*0064*/ 	.byte	0x00, 0xf5, 0x21, 0x00


	//----- nvinfo : EIATTR_SPARSE_MMA_MASK
	.align		4
.L_59:
        /*0068*/ 	.byte	0x03, 0x50
        /*006a*/ 	.short	0x0000


	//----- nvinfo : EIATTR_MAXREG_COUNT
	.align		4
        /*006c*/ 	.byte	0x03, 0x1b
        /*006e*/ 	.short	0x00ff


	//----- nvinfo : EIATTR_MERCURY_ISA_VERSION
	.align		4
        /*0070*/ 	.byte	0x03, 0x5f
        /*0072*/ 	.short	0x0101


	//----- nvinfo : EIATTR_VRC_CTA_INIT_COUNT
	.align		4
        /*0074*/ 	.byte	0x02, 0x4a
	.zero		1
	.zero		1


	//----- nvinfo : EIATTR_EXIT_INSTR_OFFSETS
	.align		4
        /*0078*/ 	.byte	0x04, 0x1c
        /*007a*/ 	.short	(.L_61 - .L_60)


	//   ....[0]....
.L_60:
        /*007c*/ 	.word	0x00000010


	//----- nvinfo : EIATTR_CBANK_PARAM_SIZE
	.align		4
.L_61:
        /*0080*/ 	.byte	0x03, 0x19
        /*0082*/ 	.short	0x0024


	//----- nvinfo : EIATTR_PARAM_CBANK
	.align		4
        /*0084*/ 	.byte	0x04, 0x0a
        /*0086*/ 	.short	(.L_63 - .L_62)
	.align		4
.L_62:
        /*0088*/ 	.word	index@(.nv.constant0._Z26matrixMultKernel_optimizedPfS_S_iii)
        /*008c*/ 	.short	0x0380
        /*008e*/ 	.short	0x0024


	//----- nvinfo : EIATTR_SW_WAR
	.align		4
.L_63:
        /*0090*/ 	.byte	0x04, 0x36
        /*0092*/ 	.short	(.L_65 - .L_64)
.L_64:
        /*0094*/ 	.word	0x00000008
.L_65:


//--------------------- .nv.info._Z23matrixMultKernel_globalPfS_S_ii --------------------------
	.section	.nv.info._Z23matrixMultKernel_globalPfS_S_ii,"",@"SHT_CUDA_INFO"
	.sectionflags	@""
	.align	4


	//----- nvinfo : EIATTR_CUDA_API_VERSION
	.align		4
        /*0000*/ 	.byte	0x04, 0x37
        /*0002*/ 	.short	(.L_67 - .L_66)
.L_66:
        /*0004*/ 	.word	0x00000082


	//----- nvinfo : EIATTR_KPARAM_INFO
	.align		4
.L_67:
        /*0008*/ 	.byte	0x04, 0x17
        /*000a*/ 	.short	(.L_69 - .L_68)
.L_68:
        /*000c*/ 	.word	0x00000000
        /*0010*/ 	.short	0x0004
        /*0012*/ 	.short	0x001c
        /*0014*/ 	.byte	0x00, 0xf0, 0x11, 0x00


	//----- nvinfo : EIATTR_KPARAM_INFO
	.align		4
.L_69:
        /*0018*/ 	.byte	0x04, 0x17
        /*001a*/ 	.short	(.L_71 - .L_70)
.L_70:
        /*001c*/ 	.word	0x00000000
        /*0020*/ 	.short	0x0003
        /*0022*/ 	.short	0x0018
        /*0024*/ 	.byte	0x00, 0xf0, 0x11, 0x00


	//----- nvinfo : EIATTR_KPARAM_INFO
	.align		4
.L_71:
        /*0028*/ 	.byte	0x04, 0x17
        /*002a*/ 	.short	(.L_73 - .L_72)
.L_72:
        /*002c*/ 	.word	0x00000000
        /*0030*/ 	.short	0x0002
        /*0032*/ 	.short	0x0010
        /*0034*/ 	.byte	0x00, 0xf5, 0x21, 0x00


	//----- nvinfo : EIATTR_KPARAM_INFO
	.align		4
.L_73:
        /*0038*/ 	.byte	0x04, 0x17
        /*003a*/ 	.short	(.L_75 - .L_74)
.L_74:
        /*003c*/ 	.word	0x00000000
        /*0040*/ 	.short	0x0001
        /*0042*/ 	.short	0x0008
        /*0044*/ 	.byte	0x00, 0xf5, 0x21, 0x00


	//----- nvinfo : EIATTR_KPARAM_INFO
	.align		4
.L_75:
        /*0048*/ 	.byte	0x04, 0x17
        /*004a*/ 	.short	(.L_77 - .L_76)
.L_76:
        /*004c*/ 	.word	0x00000000
        /*0050*/ 	.short	0x0000
        /*0052*/ 	.short	0x0000
        /*0054*/ 	.byte	0x00, 0xf5, 0x21, 0x00


	//----- nvinfo : EIATTR_SPARSE_MMA_MASK
	.align		4
.L_77:
        /*0058*/ 	.byte	0x03, 0x50
        /*005a*/ 	.short	0x0000


	//----- nvinfo : EIATTR_MAXREG_COUNT
	.align		4
        /*005c*/ 	.byte	0x03, 0x1b
        /*005e*/ 	.short	0x00ff


	//----- nvinfo : EIATTR_MERCURY_ISA_VERSION
	.align		4
        /*0060*/ 	.byte	0x03, 0x5f
        /*0062*/ 	.short	0x0101


	//----- nvinfo : EIATTR_VRC_CTA_INIT_COUNT
	.align		4
        /*0064*/ 	.byte	0x02, 0x4a
	.zero		1
	.zero		1


	//----- nvinfo : EIATTR_EXIT_INSTR_OFFSETS
	.align		4
        /*0068*/ 	.byte	0x04, 0x1c
        /*006a*/ 	.short	(.L_79 - .L_78)


	//   ....[0]....
.L_78:
        /*006c*/ 	.word	0x00000060


	//   ....[1]....
        /*0070*/ 	.word	0x00000080


	//   ....[2]....
        /*0074*/ 	.word	0x00000a10


	//----- nvinfo : EIATTR_CRS_STACK_SIZE
	.align		4
.L_79:
        /*0078*/ 	.byte	0x04, 0x1e
        /*007a*/ 	.short	(.L_81 - .L_80)
.L_80:
        /*007c*/ 	.word	0x00000000


	//----- nvinfo : EIATTR_CBANK_PARAM_SIZE
	.align		4
.L_81:
        /*0080*/ 	.byte	0x03, 0x19
        /*0082*/ 	.short	0x0020


	//----- nvinfo : EIATTR_PARAM_CBANK
	.align		4
        /*0084*/ 	.byte	0x04, 0x0a
        /*0086*/ 	.short	(.L_83 - .L_82)
	.align		4
.L_82:
        /*0088*/ 	.word	index@(.nv.constant0._Z23matrixMultKernel_globalPfS_S_ii)
        /*008c*/ 	.short	0x0380
        /*008e*/ 	.short	0x0020


	//----- nvinfo : EIATTR_SW_WAR
	.align		4
.L_83:
        /*0090*/ 	.byte	0x04, 0x36
        /*0092*/ 	.short	(.L_85 - .L_84)
.L_84:
        /*0094*/ 	.word	0x00000008
.L_85:


//--------------------- .nv.info._Z22matrixMultKernel_cachePfS_S_iiiiiiPi --------------------------
	.section	.nv.info._Z22matrixMultKernel_cachePfS_S_iiiiiiPi,"",@"SHT_CUDA_INFO"
	.sectionflags	@""
	.align	4


	//----- nvinfo : EIATTR_CUDA_API_VERSION
	.align		4
        /*0000*/ 	.byte	0x04, 0x37
        /*0002*/ 	.short	(.L_87 - .L_86)
.L_86:
        /*0004*/ 	.word	0x00000082


	//----- nvinfo : EIATTR_KPARAM_INFO
	.align		4
.L_87:
        /*0008*/ 	.byte	0x04, 0x17
        /*000a*/ 	.short	(.L_89 - .L_88)
.L_88:
        /*000c*/ 	.word	0x00000000
        /*0010*/ 	.short	0x0009
        /*0012*/ 	.short	0x0030
        /*0014*/ 	.byte	0x00, 0xf5, 0x21, 0x00


	//----- nvinfo : EIATTR_KPARAM_INFO
	.align		4
.L_89:
        /*0018*/ 	.byte	0x04, 0x17
        /*001a*/ 	.short	(.L_91 - .L_90)
.L_90:
        /*001c*/ 	.word	0x00000000
        /*0020*/ 	.short	0x0008
        /*0022*/ 	.short	0x002c
        /*0024*/ 	.byte	0x00, 0xf0, 0x11, 0x00


	//----- nvinfo : EIATTR_KPARAM_INFO
	.align		4
.L_91:
        /*0028*/ 	.byte	0x04, 0x17
        /*002a*/ 	.short	(.L_93 - .L_92)
.L_92:
        /*002c*/ 	.word	0x00000000
        /*0030*/ 	.short	0x0007
        /*0032*/ 	.short	0x0028
        /*0034*/ 	.byte	0x00, 0xf0, 0x11, 0x00


	//----- nvinfo : EIATTR_KPARAM_INFO
	.align		4
.L_93:
        /*0038*/ 	.byte	0x04, 0x17
        /*003a*/ 	.short	(.L_95 - .L_94)
.L_94:
        /*003c*/ 	.word	0x00000000
        /*0040*/ 	.short	0x0006
        /*0042*/ 	.short	0x0024
        /*0044*/ 	.byte	0x00, 0xf0, 0x11, 0x00


	//----- nvinfo : EIATTR_KPARAM_INFO
	.align		4
.L_95:
        /*0048*/ 	.byte	0x04, 0x17
        /*004a*/ 	.short	(.L_97 - .L_96)
.L_96:
        /*004c*/ 	.word	0x00000000
        /*0050*/ 	.short	0x0005
        /*0052*/ 	.short	0x0020
        /*0054*/ 	.byte	0x00, 0xf0, 0x11, 0x00


	//----- nvinfo : EIATTR_KPARAM_INFO
	.align		4
.L_97:
        /*0058*/ 	.byte	0x04, 0x17
        /*005a*/ 	.short	(.L_99 - .L_98)
.L_98:
        /*005c*/ 	.word	0x00000000
        /*0060*/ 	.short	0x0004
        /*0062*/ 	.short	0x001c
        /*0064*/ 	.byte	0x00, 0xf0, 0x11, 0x00


	//----- nvinfo : EIATTR_KPARAM_INFO
	.align		4
.L_99:
        /*0068*/ 	.byte	0x04, 0x17
        /*006a*/ 	.short	(.L_101 - .L_100)
.L_100:
        /*006c*/ 	.word	0x00000000
        /*0070*/ 	.short	0x0003
        /*0072*/ 	.short	0x0018
        /*0074*/ 	.byte	0x00, 0xf0, 0x11, 0x00


	//----- nvinfo : EIATTR_KPARAM_INFO
	.align		4
.L_101:
        /*0078*/ 	.byte	0x04, 0x17
        /*007a*/ 	.short	(.L_103 - .L_102)
.L_102:
        /*007c*/ 	.word	0x00000000
        /*0080*/ 	.short	0x0002
        /*0082*/ 	.short	0x0010
        /*0084*/ 	.byte	0x00, 0xf5, 0x21, 0x00


	//----- nvinfo : EIATTR_KPARAM_INFO
	.align		4
.L_103:
        /*0088*/ 	.byte	0x04, 0x17
        /*008a*/ 	.short	(.L_105 - .L_104)
.L_104:
        /*008c*/ 	.word	0x00000000
        /*0090*/ 	.short	0x0001
        /*0092*/ 	.short	0x0008
        /*0094*/ 	.byte	0x00, 0xf5, 0x21, 0x00


	//----- nvinfo : EIATTR_KPARAM_INFO
	.align		4
.L_105:
        /*0098*/ 	.byte	0x04, 0x17
        /*009a*/ 	.short	(.L_107 - .L_106)
.L_106:
        /*009c*/ 	.word	0x00000000
        /*00a0*/ 	.short	0x0000
        /*00a2*/ 	.short	0x0000
        /*00a4*/ 	.byte	0x00, 0xf5, 0x21, 0x00


	//----- nvinfo : EIATTR_SPARSE_MMA_MASK
	.align		4
.L_107:
        /*00a8*/ 	.byte	0x03, 0x50
        /*00aa*/ 	.short	0x0000


	//----- nvinfo : EIATTR_MAXREG_COUNT
	.align		4
        /*00ac*/ 	.byte	0x03, 0x1b
        /*00ae*/ 	.short	0x00ff


	//----- nvinfo : EIATTR_NUM_BARRIERS
	.align		4
        /*00b0*/ 	.byte	0x02, 0x4c
        /*00b2*/ 	.byte	0x01
	.zero		1


	//----- nvinfo : EIATTR_EXTERNS
	.align		4
        /*00b4*/ 	.byte	0x04, 0x0f
        /*00b6*/ 	.short	(.L_109 - .L_108)


	//   ....[0]....
	.align		4
.L_108:
        /*00b8*/ 	.word	index@(malloc)


	//----- nvinfo : EIATTR_MERCURY_ISA_VERSION
	.align		4
.L_109:
        /*00bc*/ 	.byte	0x03, 0x5f
        /*00be*/ 	.short	0x0101


	//----- nvinfo : EIATTR_COOP_GROUP_MASK_REGIDS
	.align		4
        /*00c0*/ 	.byte	0x04, 0x29
        /*00c2*/ 	.short	(.L_111 - .L_110)


	//   ....[0]....
.L_110:
        /*00c4*/ 	.word	0xffffffff


	//   ....[1]....
        /*00c8*/ 	.word	0xffffffff


	//   ....[2]....
        /*00cc*/ 	.word	0xffffffff


	//   ....[3]....
        /*00d0*/ 	.word	0xffffffff


	//   ....[4]....
        /*00d4*/ 	.word	0xffffffff


	//   ....[5]....
        /*00d8*/ 	.word	0xffffffff


	//   ....[6]....
        /*00dc*/ 	.word	0xffffffff


	//   ....[7]....
        /*00e0*/ 	.word	0xffffffff


	//   ....[8]....
        /*00e4*/ 	.word	0xffffffff


	//   ....[9]....
        /*00e8*/ 	.word	0xffffffff


	//   ....[10]....
        /*00ec*/ 	.word	0xffffffff


	//   ....[11]....
        /*00f0*/ 	.word	0xffffffff


	//   ....[12]....
        /*00f4*/ 	.word	0xffffffff


	//   ....[13]....
        /*00f8*/ 	.word	0xffffffff


	//   ....[14]....
        /*00fc*/ 	.word	0xffffffff


	//   ....[15]....
        /*0100*/ 	.word	0xffffffff


	//   ....[16]....
        /*0104*/ 	.word	0xffffffff


	//   ....[17]....
        /*0108*/ 	.word	0xffffffff


	//   ....[18]....
        /*010c*/ 	.word	0xffffffff


	//   ....[19]....
        /*0110*/ 	.word	0xffffffff


	//   ....[20]....
        /*0114*/ 	.word	0xffffffff


	//   ....[21]....
        /*0118*/ 	.word	0xffffffff


	//   ....[22]....
        /*011c*/ 	.word	0xffffffff


	//   ....[23]....
        /*0120*/ 	.word	0xffffffff


	//   ....[24]....
        /*0124*/ 	.word	0xffffffff


	//   ....[25]....
        /*0128*/ 	.word	0xffffffff


	//   ....[26]....
        /*012c*/ 	.word	0xffffffff


	//   ....[27]....
        /*0130*/ 	.word	0xffffffff


	//   ....[28]....
        /*0134*/ 	.word	0xffffffff


	//   ....[29]....
        /*0138*/ 	.word	0xffffffff


	//   ....[30]....
        /*013c*/ 	.word	0xffffffff


	//   ....[31]....
        /*0140*/ 	.word	0xffffffff


	//   ....[32]....
        /*0144*/ 	.word	0xffffffff


	//   ....[33]....
        /*0148*/ 	.word	0xffffffff


	//   ....[34]....
        /*014c*/ 	.word	0xffffffff


	//   ....[35]....
        /*0150*/ 	.word	0x0500000f


	//   ....[36]....
        /*0154*/ 	.word	0x0500000f


	//   ....[37]....
        /*0158*/ 	.word	0x0500000f


	//   ....[38]....
        /*015c*/ 	.word	0x0500000f


	//   ....[39]....
        /*0160*/ 	.word	0x0500000f


	//   ....[40]....
        /*0164*/ 	.word	0x0500000f


	//   ....[41]....
        /*0168*/ 	.word	0x0500000f


	//   ....[42]....
        /*016c*/ 	.word	0x0500000f


	//   ....[43]....
        /*0170*/ 	.word	0x0500000f


	//   ....[44]....
        /*0174*/ 	.word	0x0500000f


	//   ....[45]....
        /*0178*/ 	.word	0x0500000f


	//   ....[46]....
        /*017c*/ 	.word	0x0500000f


	//   ....[47]....
        /*0180*/ 	.word	0x0500000f


	//   ....[48]....
        /*0184*/ 	.word	0x0500000f


	//   ....[49]....
        /*0188*/ 	.word	0x0500000f


	//   ....[50]....
        /*018c*/ 	.word	0x0500000f


	//   ....[51]....
        /*0190*/ 	.word	0x0500000f


	//   ....[52]....
        /*0194*/ 	.word	0x0500000f


	//   ....[53]....
        /*0198*/ 	.word	0x0500000f


	//   ....[54]....
        /*019c*/ 	.word	0x0500000f


	//   ....[55]....
        /*01a0*/ 	.word	0x0500000f


	//   ....[56]....
        /*01a4*/ 	.word	0x0500000f


	//   ....[57]....
        /*01a8*/ 	.word	0x0500000f


	//   ....[58]....
        /*01ac*/ 	.word	0x0500000f


	//   ....[59]....
        /*01b0*/ 	.word	0x0500000f


	//   ....[60]....
        /*01b4*/ 	.word	0x0500000f


	//   ....[61]....
        /*01b8*/ 	.word	0x0500000f


	//   ....[62]....
        /*01bc*/ 	.word	0x0500000f


	//   ....[63]....
        /*01c0*/ 	.word	0x0500000f


	//   ....[64]....
        /*01c4*/ 	.word	0x0500000f


	//   ....[65]....
        /*01c8*/ 	.word	0x0500000f


	//   ....[66]....
        /*01cc*/ 	.word	0x0500000f


	//   ....[67]....
        /*01d0*/ 	.word	0x0500000f


	//   ....[68]....
        /*01d4*/ 	.word	0x0500000f


	//   ....[69]....
        /*01d8*/ 	.word	0x0500000f


	//----- nvinfo : EIATTR_COOP_GROUP_INSTR_OFFSETS
	.align		4
.L_111:
        /*01dc*/ 	.byte	0x04, 0x28
        /*01de*/ 	.short	(.L_113 - .L_112)


	//   ....[0]....
.L_112:
        /*01e0*/ 	.word	0x000017f0


	//   ....[1]....
        /*01e4*/ 	.word	0x00001810


	//   ....[2]....
        /*01e8*/ 	.word	0x00001830


	//   ....[3]....
        /*01ec*/ 	.word	0x00001840


	//   ....[4]....
        /*01f0*/ 	.word	0x00001850


	//   ....[5]....
        /*01f4*/ 	.word	0x00001860


	//   ....[6]....
        /*01f8*/ 	.word	0x00001890


	//   ....[7]....
        /*01fc*/ 	.word	0x000018b0


	//   ....[8]....
        /*0200*/ 	.word	0x000018c0


	//   ....[9]....
        /*0204*/ 	.word	0x00001900


	//   ....[10]....
        /*0208*/ 	.word	0x00001920


	//   ....[11]....
        /*020c*/ 	.word	0x00001930


	//   ....[12]....
        /*0210*/ 	.word	0x00001940


	//   ....[13]....
        /*0214*/ 	.word	0x00001970


	//   ....[14]....
        /*0218*/ 	.word	0x00001990


	//   ....[15]....
        /*021c*/ 	.word	0x000019b0


	//   ....[16]....
        /*0220*/ 	.word	0x000019c0


	//   ....[17]....
        /*0224*/ 	.word	0x000019f0


	//   ....[18]....
        /*0228*/ 	.word	0x00001a10


	//   ....[19]....
        /*022c*/ 	.word	0x00001a40


	//   ....[20]....
        /*0230*/ 	.word	0x00001b90


	//   ....[21]....
        /*0234*/ 	.word	0x00001bb0


	//   ....[22]....
        /*0238*/ 	.word	0x00001bd0


	//   ....[23]....
        /*023c*/ 	.word	0x00001be0


	//   ....[24]....
        /*0240*/ 	.word	0x00001c10


	//   ....[25]....
        /*0244*/ 	.word	0x00001c20


	//   ....[26]....
        /*0248*/ 	.word	0x00001c50


	//   ....[27]....
        /*024c*/ 	.word	0x00001c60


	//   ....[28]....
        /*0250*/ 	.word	0x00001c90


	//   ....[29]....
        /*0254*/ 	.word	0x00001cc0


	//   ....[30]....
        /*0258*/ 	.word	0x00001d70


	//   ....[31]....
        /*025c*/ 	.word	0x00001d90


	//   ....[32]....
        /*0260*/ 	.word	0x00001db0


	//   ....[33]....
        /*0264*/ 	.word	0x00001dd0


	//   ....[34]....
        /*0268*/ 	.word	0x00001df0


	//   ....[35]....
        /*026c*/ 	.word	0x00002880


	//   ....[36]....
        /*0270*/ 	.word	0x00002910


	//   ....[37]....
        /*0274*/ 	.word	0x00002970


	//   ....[38]....
        /*0278*/ 	.word	0x000029d0


	//   ....[39]....
        /*027c*/ 	.word	0x00002a30


	//   ....[40]....
        /*0280*/ 	.word	0x00002a90


	//   ....[41]....
        /*0284*/ 	.word	0x00002b00


	//   ....[42]....
        /*0288*/ 	.word	0x00002b70


	//   ....[43]....
        /*028c*/ 	.word	0x00002be0


	//   ....[44]....
        /*0290*/ 	.word	0x00002c50


	//   ....[45]....
        /*0294*/ 	.word	0x00002cb0


	//   ....[46]....
        /*0298*/ 	.word	0x00002d20


	//   ....[47]....
        /*029c*/ 	.word	0x00002d90


	//   ....[48]....
        /*02a0*/ 	.word	0x00002e00


	//   ....[49]....
        /*02a4*/ 	.word	0x00002e70


	//   ....[50]....
        /*02a8*/ 	.word	0x00002ed0


	//   ....[51]....
        /*02ac*/ 	.word	0x00002f50


	//   ....[52]....
        /*02b0*/ 	.word	0x00002fc0


	//   ....[53]....
        /*02b4*/ 	.word	0x00003030


	//   ....[54]....
        /*02b8*/ 	.word	0x000030e0


	//   ....[55]....
        /*02bc*/ 	.word	0x00003170


	//   ....[56]....
        /*02c0*/ 	.word	0x000031f0


	//   ....[57]....
        /*02c4*/ 	.word	0x00003250


	//   ....[58]....
        /*02c8*/ 	.word	0x000032b0


	//   ....[59]....
        /*02cc*/ 	.word	0x00003310


	//   ....[60]....
        /*02d0*/ 	.word	0x00003370


	//   ....[61]....
        /*02d4*/ 	.word	0x00003400


	//   ....[62]....
        /*02d8*/ 	.word	0x00003470


	//   ....[63]....
        /*02dc*/ 	.word	0x000034e0


	//   ....[64]....
        /*02e0*/ 	.word	0x00003540


	//   ....[65]....
        /*02e4*/ 	.word	0x000035c0


	//   ....[66]....
        /*02e8*/ 	.word	0x00003640


	//   ....[67]....
        /*02ec*/ 	.word	0x000036a0


	//   ....[68]....
        /*02f0*/ 	.word	0x00003700


	//   ....[69]....
        /*02f4*/ 	.word	0x00003760


	//----- nvinfo : EIATTR_VRC_CTA_INIT_COUNT
	.align		4
.L_113:
        /*02f8*/ 	.byte	0x02, 0x4a
	.zero		1
	.zero		1


	//----- nvinfo : EIATTR_SYSCALL_OFFSETS
	.align		4
        /*02fc*/ 	.byte	0x04, 0x46
        /*02fe*/ 	.short	(.L_115 - .L_114)


	//   ....[0]....
.L_114:
        /*0300*/ 	.word	0x000000c0


	//----- nvinfo : EIATTR_EXIT_INSTR_OFFSETS
	.align		4
.L_115:
        /*0304*/ 	.byte	0x04, 0x1c
        /*0306*/ 	.short	(.L_117 - .L_116)


	//   ....[0]....
.L_116:
        /*0308*/ 	.word	0x00000120


	//   ....[1]....
        /*030c*/ 	.word	0x00002800


	//----- nvinfo : EIATTR_CRS_STACK_SIZE
	.align		4
.L_117:
        /*0310*/ 	.byte	0x04, 0x1e
        /*0312*/ 	.short	(.L_119 - .L_118)
.L_118:
        /*0314*/ 	.word	0x00000000


	//----- nvinfo : EIATTR_CBANK_PARAM_SIZE
	.align		4
.L_119:
        /*0318*/ 	.byte	0x03, 0x19
        /*031a*/ 	.short	0x0038


	//----- nvinfo : EIATTR_PARAM_CBANK
	.align		4
        /*031c*/ 	.byte	0x04, 0x0a
        /*031e*/ 	.short	(.L_121 - .L_120)
	.align		4
.L_120:
        /*0320*/ 	.word	index@(.nv.constant0._Z22matrixMultKernel_cachePfS_S_iiiiiiPi)
        /*0324*/ 	.short	0x0380
        /*0326*/ 	.short	0x0038


	//----- nvinfo : EIATTR_SW_WAR
	.align		4
.L_121:
        /*0328*/ 	.byte	0x04, 0x36
        /*032a*/ 	.short	(.L_123 - .L_122)
.L_122:
        /*032c*/ 	.word	0x00000008
.L_123:


//--------------------- .nv.callgraph             --------------------------
	.section	.nv.callgraph,"",@"SHT_CUDA_CALLGRAPH"
	.align	4
	.sectionentsize	8
	.align		4
        /*0000*/ 	.word	0x00000000
	.align		4
        /*0004*/ 	.word	0xffffffff
	.align		4
        /*0008*/ 	.word	index@(_Z22matrixMultKernel_cachePfS_S_iiiiiiPi)
	.align		4
        /*000c*/ 	.word	index@(malloc)
	.align		4
        /*0010*/ 	.word	0x00000000
	.align		4
        /*0014*/ 	.word	0xfffffffe
	.align		4
        /*0018*/ 	.word	0x00000000
	.align		4
        /*001c*/ 	.word	0xfffffffd
	.align		4
        /*0020*/ 	.word	0x00000000
	.align		4
        /*0024*/ 	.word	0xfffffffc


//--------------------- .nv.constant4             --------------------------
	.section	.nv.constant4,"a",@progbits
	.align	8
	.align		8
.nv.constant4:
        /*0000*/ 	.dword	malloc


//--------------------- .text._Z22matrixMultKernel_tiledPfS_S_iii --------------------------
	.section	.text._Z22matrixMultKernel_tiledPfS_S_iii,"ax",@progbits
	.align	128
        .global         _Z22matrixMultKernel_tiledPfS_S_iii
        .type           _Z22matrixMultKernel_tiledPfS_S_iii,@function
        .size           _Z22matrixMultKernel_tiledPfS_S_iii,(.L_x_100 - _Z22matrixMultKernel_tiledPfS_S_iii)
        .other          _Z22matrixMultKernel_tiledPfS_S_iii,@"STO_CUDA_ENTRY STV_DEFAULT"
_Z22matrixMultKernel_tiledPfS_S_iii:
.text._Z22matrixMultKernel_tiledPfS_S_iii:
[----:B------:R-:W-:Y:S01]  /*0000*/  LDC R1, c[0x0][0x37c] ;  /* 0x0000df00ff017b82 */ /* 0x000fe20000000800 */
[----:B------:R-:W0:Y:S07]  /*0010*/  S2R R0, SR_TID.X ;  /* 0x0000000000007919 */ /* 0x000e2e0000002100 */
[----:B------:R-:W0:Y:S02]  /*0020*/  LDC.64 R18, c[0x0][0x398] ;  /* 0x0000e600ff127b82 */ /* 0x000e240000000a00 */
[----:B0-----:R-:W-:-:S05]  /*0030*/  IMAD R21, R0, R19, RZ ;  /* 0x0000001300157224 */ /* 0x001fca00078e02ff */
[----:B------:R-:W-:-:S04]  /*0040*/  ISETP.GE.U32.AND P0, PT, R21, R18, PT ;  /* 0x000000121500720c */ /* 0x000fc80003f06070 */
[----:B------:R-:W-:-:S13]  /*0050*/  ISETP.LT.OR P0, PT, R19, 0x1, P0 ;  /* 0x000000011300780c */ /* 0x000fda0000701670 */
[----:B------:R-:W-:Y:S05]  /*0060*/  @P0 EXIT ;  /* 0x000000000000094d */ /* 0x000fea0003800000 */
[----:B------:R-:W-:-:S13]  /*0070*/  ISETP.GE.AND P0, PT, R18, 0x1, PT ;  /* 0x000000011200780c */ /* 0x000fda0003f06270 */
[----:B------:R-:W-:Y:S05]  /*0080*/  @!P0 EXIT ;  /* 0x000000000000894d */ /* 0x000fea0003800000 */
[----:B------:R-:W0:Y:S01]  /*0090*/  S2R R0, SR_TID.Y ;  /* 0x0000000000007919 */ /* 0x000e220000002200 */
[----:B------:R-:W-:Y:S01]  /*00a0*/  IMAD.MOV.U32 R18, RZ, RZ, RZ ;  /* 0x000000ffff127224 */ /* 0x000fe200078e00ff */
[----:B------:R-:W1:Y:S02]  /*00b0*/  LDCU.64 UR4, c[0x0][0x358] ;  /* 0x00006b00ff0477ac */ /* 0x000e640008000a00 */
[----:B01----:R-:W-:-:S07]  /*00c0*/  IMAD R19, R0, R19, RZ ;  /* 0x0000001300137224 */ /* 0x003fce00078e02ff */
.L_x_9:
[----:B------:R-:W0:Y:S01]  /*00d0*/  LDCU UR6, c[0x0][0x398] ;  /* 0x00007300ff0677ac */ /* 0x000e220008000800 */
[----:B------:R-:W-:Y:S01]  /*00e0*/  BSSY.RECONVERGENT B0, `(.L_x_0) ;  /* 0x0000043000007945 */ /* 0x000fe20003800200 */
[----:B0-----:R-:W-:-:S05]  /*00f0*/  IMAD.U32 R3, RZ, RZ, UR6 ;  /* 0x00000006ff037e24 */ /* 0x001fca000f8e00ff */
[----:B------:R-:W-:-:S13]  /*0100*/  ISETP.GE.U32.AND P0, PT, R19, R3, PT ;  /* 0x000000031300720c */ /* 0x000fda0003f06070 */
[----:B------:R-:W-:Y:S05]  /*0110*/  @P0 BRA `(.L_x_1) ;  /* 0x0000000000fc0947 */ /* 0x000fea0003800000 */
[----:B------:R-:W0:Y:S01]  /*0120*/  LDCU UR6, c[0x0][0x3a0] ;  /* 0x00007400ff0677ac */ /* 0x000e220008000800 */
[----:B------:R-:W-:Y:S02]  /*0130*/  HFMA2 R17, -RZ, RZ, 0, 0 ;  /* 0x00000000ff117431 */ /* 0x000fe400000001ff */
[----:B0-----:R-:W-:-:S07]  /*0140*/  VIADD R16, R18, UR6 ;  /* 0x0000000612107c36 */ /* 0x001fce0008000000 */
.L_x_8:
[----:B------:R-:W0:Y:S01]  /*0150*/  LDCU UR6, c[0x0][0x3a0] ;  /* 0x00007400ff0677ac */ /* 0x000e220008000800 */
[----:B------:R-:W-:Y:S01]  /*0160*/  IMAD.MOV.U32 R14, RZ, RZ, RZ ;  /* 0x000000ffff0e7224 */ /* 0x000fe200078e00ff */
[----:B0-----:R-:W-:-:S07]  /*0170*/  IADD3 R15, PT, PT, R17, UR6, RZ ;  /* 0x00000006110f7c10 */ /* 0x001fce000fffe0ff */
.L_x_7:
[----:B------:R-:W0:Y:S02]  /*0180*/  LDCU UR6, c[0x0][0x3a0] ;  /* 0x00007400ff0677ac */ /* 0x000e240008000800 */
[----:B0-----:R-:W-:-:S09]  /*0190*/  UISETP.GT.AND UP0, UPT, UR6, URZ, UPT ;  /* 0x000000ff0600728c */ /* 0x001fd2000bf04270 */
[----:B------:R-:W-:Y:S05]  /*01a0*/  BRA.U !UP0, `(.L_x_2) ;  /* 0x0000000108a87547 */ /* 0x000fea000b800000 */
[----:B------:R-:W0:Y:S01]  /*01b0*/  LDC R11, c[0x0][0x398] ;  /* 0x0000e600ff0b7b82 */ /* 0x000e220000000800 */
[----:B------:R-:W-:Y:S01]  /*01c0*/  BSSY.RECONVERGENT B1, `(.L_x_2) ;  /* 0x0000028000017945 */ /* 0x000fe20003800200 */
[----:B------:R-:W-:Y:S01]  /*01d0*/  IMAD.MOV.U32 R13, RZ, RZ, R18 ;  /* 0x000000ffff0d7224 */ /* 0x000fe200078e0012 */
[C---:B0-----:R-:W-:Y:S01]  /*01e0*/  VIADDMNMX R12, R14.reuse, UR6, R11, PT ;  /* 0x000000060e0c7c46 */ /* 0x041fe2000b80010b */
[----:B------:R-:W-:-:S07]  /*01f0*/  IMAD R11, R14, R11, R19 ;  /* 0x0000000b0e0b7224 */ /* 0x000fce00078e0213 */
.L_x_6:
[----:B------:R-:W-:Y:S01]  /*0200*/  BSSY.RECONVERGENT B2, `(.L_x_3) ;  /* 0x000001e000027945 */ /* 0x000fe20003800200 */
[----:B------:R-:W-:Y:S01]  /*0210*/  IMAD.IADD R10, R21, 0x1, R13 ;  /* 0x00000001150a7824 */ /* 0x000fe200078e020d */
[----:B01----:R-:W-:-:S07]  /*0220*/  MOV R8, R17 ;  /* 0x0000001100087202 */ /* 0x003fce0000000f00 */
.L_x_5:
[----:B0-----:R-:W0:Y:S01]  /*0230*/  LDC R9, c[0x0][0x398] ;  /* 0x0000e600ff097b82 */ /* 0x001e220000000800 */
[----:B------:R-:W-:-:S07]  /*0240*/  IMAD.IADD R0, R8, 0x1, R19 ;  /* 0x0000000108007824 */ /* 0x000fce00078e0213 */
[----:B-1----:R-:W1:Y:S01]  /*0250*/  LDC.64 R2, c[0x0][0x390] ;  /* 0x0000e400ff027b82 */ /* 0x002e620000000a00 */
[----:B0-----:R-:W-:-:S04]  /*0260*/  IMAD R5, R10, R9, R0 ;  /* 0x000000090a057224 */ /* 0x001fc800078e0200 */
[----:B-1----:R-:W-:-:S05]  /*0270*/  IMAD.WIDE R2, R5, 0x4, R2 ;  /* 0x0000000405027825 */ /* 0x002fca00078e0202 */
[----:B------:R0:W5:Y:S01]  /*0280*/  LDG.E R27, desc[UR4][R2.64] ;  /* 0x00000004021b7981 */ /* 0x000162000c1e1900 */
[----:B------:R-:W-:Y:S01]  /*0290*/  IADD3 R20, PT, PT, R11, R8, RZ ;  /* 0x000000080b147210 */ /* 0x000fe20007ffe0ff */
[--C-:B------:R-:W-:Y:S02]  /*02a0*/  IMAD.MOV.U32 R23, RZ, RZ, R14.reuse ;  /* 0x000000ffff177224 */ /* 0x100fe400078e000e */
[----:B------:R-:W-:-:S07]  /*02b0*/  IMAD R25, R10, R9, R14 ;  /* 0x000000090a197224 */ /* 0x000fce00078e020e */
.L_x_4:
[----:B-1----:R-:W1:Y:S08]  /*02c0*/  LDC.64 R6, c[0x0][0x380] ;  /* 0x0000e000ff067b82 */ /* 0x002e700000000a00 */
[----:B------:R-:W2:Y:S01]  /*02d0*/  LDC.64 R4, c[0x0][0x388] ;  /* 0x0000e200ff047b82 */ /* 0x000ea20000000a00 */
[----:B-1----:R-:W-:-:S06]  /*02e0*/  IMAD.WIDE R6, R25, 0x4, R6 ;  /* 0x0000000419067825 */ /* 0x002fcc00078e0206 */
[----:B------:R-:W3:Y:S01]  /*02f0*/  LDG.E R6, desc[UR4][R6.64] ;  /* 0x0000000406067981 */ /* 0x000ee2000c1e1900 */
[----:B--2---:R-:W-:-:S06]  /*0300*/  IMAD.WIDE R4, R20, 0x4, R4 ;  /* 0x0000000414047825 */ /* 0x004fcc00078e0204 */
[----:B------:R-:W3:Y:S01]  /*0310*/  LDG.E R4, desc[UR4][R4.64] ;  /* 0x0000000404047981 */ /* 0x000ee2000c1e1900 */
[----:B------:R-:W-:-:S04]  /*0320*/  IADD3 R23, PT, PT, R23, 0x1, RZ ;  /* 0x0000000117177810 */ /* 0x000fc80007ffe0ff */
[----:B------:R-:W-:Y:S01]  /*0330*/  ISETP.GE.AND P0, PT, R23, R12, PT ;  /* 0x0000000c1700720c */ /* 0x000fe20003f06270 */
[----:B------:R-:W-:Y:S01]  /*0340*/  VIADD R25, R25, 0x1 ;  /* 0x0000000119197836 */ /* 0x000fe20000000000 */
[----:B------:R-:W-:Y:S01]  /*0350*/  IADD3 R20, PT, PT, R20, R9, RZ ;  /* 0x0000000914147210 */ /* 0x000fe20007ffe0ff */
[----:B---3-5:R-:W-:-:S05]  /*0360*/  FFMA R27, R6, R4, R27 ;  /* 0x00000004061b7223 */ /* 0x028fca000000001b */
[----:B------:R1:W-:Y:S05]  /*0370*/  STG.E desc[UR4][R2.64], R27 ;  /* 0x0000001b02007986 */ /* 0x0003ea000c101904 */
[----:B------:R-:W-:Y:S05]  /*0380*/  @!P0 BRA `(.L_x_4) ;  /* 0xfffffffc00cc8947 */ /* 0x000fea000383ffff */
[----:B------:R-:W-:Y:S01]  /*0390*/  VIADD R0, R0, 0x1 ;  /* 0x0000000100007836 */ /* 0x000fe20000000000 */
[----:B------:R-:W-:-:S04]  /*03a0*/  IADD3 R8, PT, PT, R8, 0x1, RZ ;  /* 0x0000000108087810 */ /* 0x000fc80007ffe0ff */
[----:B------:R-:W-:Y:S02]  /*03b0*/  ISETP.LT.U32.AND P1, PT, R0, R9, PT ;  /* 0x000000090000720c */ /* 0x000fe40003f21070 */
[----:B------:R-:W-:-:S13]  /*03c0*/  ISETP.GE.AND P0, PT, R8, R15, PT ;  /* 0x0000000f0800720c */ /* 0x000fda0003f06270 */
[----:B------:R-:W-:Y:S05]  /*03d0*/  @!P0 BRA P1, `(.L_x_5) ;  /* 0xfffffffc00948947 */ /* 0x000fea000083ffff */
[----:B------:R-:W-:Y:S05]  /*03e0*/  BSYNC.RECONVERGENT B2 ;  /* 0x0000000000027941 */ /* 0x000fea0003800200 */
.L_x_3:
[----:B------:R-:W-:Y:S01]  /*03f0*/  VIADD R10, R10, 0x1 ;  /* 0x000000010a0a7836 */ /* 0x000fe20000000000 */
[----:B------:R-:W-:-:S04]  /*0400*/  IADD3 R13, PT, PT, R13, 0x1, RZ ;  /* 0x000000010d0d7810 */ /* 0x000fc80007ffe0ff */
[----:B------:R-:W-:Y:S02]  /*0410*/  ISETP.LT.U32.AND P1, PT, R10, R9, PT ;  /* 0x000000090a00720c */ /* 0x000fe40003f21070 */
[----:B------:R-:W-:-:S13]  /*0420*/  ISETP.GE.AND P0, PT, R13, R16, PT ;  /* 0x000000100d00720c */ /* 0x000fda0003f06270 */
[----:B------:R-:W-:Y:S05]  /*0430*/  @!P0 BRA P1, `(.L_x_6) ;  /* 0xfffffffc00708947 */ /* 0x000fea000083ffff */
[----:B------:R-:W-:Y:S05]  /*0440*/  BSYNC.RECONVERGENT B1 ;  /* 0x0000000000017941 */ /* 0x000fea0003800200 */
.L_x_2:
[----:B------:R-:W2:Y:S01]  /*0450*/  LDCU UR6, c[0x0][0x3a0] ;  /* 0x00007400ff0677ac */ /* 0x000ea20008000800 */
[----:B------:R-:W0:Y:S01]  /*0460*/  LDCU UR7, c[0x0][0x398] ;  /* 0x00007300ff0777ac */ /* 0x000e220008000800 */
[----:B--2---:R-:W-:Y:S01]  /*0470*/  VIADD R14, R14, UR6 ;  /* 0x000000060e0e7c36 */ /* 0x004fe20008000000 */
[----:B01----:R-:W-:-:S04]  /*0480*/  MOV R3, UR7 ;  /* 0x0000000700037c02 */ /* 0x003fc80008000f00 */
[----:B------:R-:W-:-:S13]  /*0490*/  ISETP.GE.AND P0, PT, R14, R3, PT ;  /* 0x000000030e00720c */ /* 0x000fda0003f06270 */
[----:B------:R-:W-:Y:S05]  /*04a0*/  @!P0 BRA `(.L_x_7) ;  /* 0xfffffffc00348947 */ /* 0x000fea000383ffff */
[----:B------:R-:W0:Y:S01]  /*04b0*/  LDCU UR6, c[0x0][0x39c] ;  /* 0x00007380ff0677ac */ /* 0x000e220008000800 */
[----:B------:R-:W-:Y:S01]  /*04c0*/  IMAD.IADD R0, R15, 0x1, R19 ;  /* 0x000000010f007824 */ /* 0x000fe200078e0213 */
[----:B------:R-:W-:-:S04]  /*04d0*/  MOV R17, R15 ;  /* 0x0000000f00117202 */ /* 0x000fc80000000f00 */
[----:B------:R-:W-:Y:S02]  /*04e0*/  ISETP.GE.U32.AND P0, PT, R0, R3, PT ;  /* 0x000000030000720c */ /* 0x000fe40003f06070 */
[----:B0-----:R-:W-:-:S13]  /*04f0*/  ISETP.LT.AND P1, PT, R15, UR6, PT ;  /* 0x000000060f007c0c */ /* 0x001fda000bf21270 */
[----:B------:R-:W-:Y:S05]  /*0500*/  @!P0 BRA P1, `(.L_x_8) ;  /* 0xfffffffc00108947 */ /* 0x000fea000083ffff */
.L_x_1:
[----:B------:R-:W-:Y:S05]  /*0510*/  BSYNC.RECONVERGENT B0 ;  /* 0x0000000000007941 */ /* 0x000fea0003800200 */
.L_x_0:
[----:B------:R-:W0:Y:S01]  /*0520*/  LDCU UR6, c[0x0][0x3a0] ;  /* 0x00007400ff0677ac */ /* 0x000e220008000800 */
[----:B------:R-:W1:Y:S01]  /*0530*/  LDCU UR7, c[0x0][0x39c] ;  /* 0x00007380ff0777ac */ /* 0x000e620008000800 */
[----:B0-----:R-:W-:-:S05]  /*0540*/  VIADD R18, R18, UR6 ;  /* 0x0000000612127c36 */ /* 0x001fca0008000000 */
[----:B------:R-:W-:Y:S02]  /*0550*/  IADD3 R0, PT, PT, R21, R18, RZ ;  /* 0x0000001215007210 */ /* 0x000fe40007ffe0ff */
[----:B-1----:R-:W-:Y:S02]  /*0560*/  ISETP.LT.AND P1, PT, R18, UR7, PT ;  /* 0x0000000712007c0c */ /* 0x002fe4000bf21270 */
[----:B------:R-:W-:-:S13]  /*0570*/  ISETP.GE.U32.AND P0, PT, R0, R3, PT ;  /* 0x000000030000720c */ /* 0x000fda0003f06070 */
[----:B------:R-:W-:Y:S05]  /*0580*/  @!P0 BRA P1, `(.L_x_9) ;  /* 0xfffffff800d08947 */ /* 0x000fea000083ffff */
[----:B------:R-:W-:Y:S05]  /*0590*/  EXIT ;  /* 0x000000000000794d */ /* 0x000fea0003800000 */
.L_x_10:
[----:B------:R-:W-:-:S00]  /*05a0*/  BRA `(.L_x_10) ;  /* 0xfffffffc00fc7947 */ /* 0x000fc0000383ffff */
[----:B------:R-:W-:-:S00]  /*05b0*/  NOP ;  /* 0x0000000000007918 */ /* 0x000fc00000000000 */
        /* <DEDUP_REMOVED lines=12> */
.L_x_100:


//--------------------- .text._Z26matrixMultKernel_optimizedPfS_S_iii --------------------------
	.section	.text._Z26matrixMultKernel_optimizedPfS_S_iii,"ax",@progbits
	.align	128
        .global         _Z26matrixMultKernel_optimizedPfS_S_iii
        .type           _Z26matrixMultKernel_optimizedPfS_S_iii,@function
        .size           _Z26matrixMultKernel_optimizedPfS_S_iii,(.L_x_101 - _Z26matrixMultKernel_optimizedPfS_S_iii)
        .other          _Z26matrixMultKernel_optimizedPfS_S_iii,@"STO_CUDA_ENTRY STV_DEFAULT"
_Z26matrixMultKernel_optimizedPfS_S_iii:
.text._Z26matrixMultKernel_optimizedPfS_S_iii:
[----:B------:R-:W-:Y:S01]  /*0000*/  LDC R1, c[0x0][0x37c] ;  /* 0x0000df00ff017b82 */ /* 0x000fe20000000800 */
[----:B------:R-:W-:Y:S05]  /*0010*/  EXIT ;  /* 0x000000000000794d */ /* 0x000fea0003800000 */
.L_x_11:
        /* <DEDUP_REMOVED lines=14> */
.L_x_101:


//--------------------- .text._Z23matrixMultKernel_globalPfS_S_ii --------------------------
	.section	.text._Z23matrixMultKernel_globalPfS_S_ii,"ax",@progbits
	.align	128
        .global         _Z23matrixMultKernel_globalPfS_S_ii
        .type           _Z23matrixMultKernel_globalPfS_S_ii,@function
        .size           _Z23matrixMultKernel_globalPfS_S_ii,(.L_x_102 - _Z23matrixMultKernel_globalPfS_S_ii)
        .other          _Z23matrixMultKernel_globalPfS_S_ii,@"STO_CUDA_ENTRY STV_DEFAULT"
_Z23matrixMultKernel_globalPfS_S_ii:
.text._Z23matrixMultKernel_globalPfS_S_ii:
        /* <DEDUP_REMOVED lines=10> */
[C---:B------:R-:W-:Y:S01]  /*00a0*/  LOP3.LUT R0, R4.reuse, 0x7ffffff8, RZ, 0xc0, !PT ;  /* 0x7ffffff804007812 */ /* 0x040fe200078ec0ff */
[----:B------:R-:W-:Y:S01]  /*00b0*/  HFMA2 R6, -RZ, RZ, 0, 0 ;  /* 0x00000000ff067431 */ /* 0x000fe200000001ff */
[----:B------:R-:W-:Y:S01]  /*00c0*/  LOP3.LUT R4, R4, 0x7, RZ, 0xc0, !PT ;  /* 0x0000000704047812 */ /* 0x000fe200078ec0ff */
[----:B------:R-:W1:Y:S01]  /*00d0*/  LDCU.64 UR4, c[0x0][0x358] ;  /* 0x00006b00ff0477ac */ /* 0x000e620008000a00 */
[----:B0-----:R-:W-:Y:S01]  /*00e0*/  IMAD R2, R2, R5, RZ ;  /* 0x0000000502027224 */ /* 0x001fe200078e02ff */
[----:B-1----:R-:W-:-:S07]  /*00f0*/  IADD3 R5, PT, PT, -R0, RZ, RZ ;  /* 0x000000ff00057210 */ /* 0x002fce0007ffe1ff */
.L_x_19:
[----:B------:R-:W0:Y:S01]  /*0100*/  LDCU UR6, c[0x0][0x398] ;  /* 0x00007300ff0677ac */ /* 0x000e220008000800 */
[----:B------:R-:W-:Y:S01]  /*0110*/  BSSY.RECONVERGENT B0, `(.L_x_12) ;  /* 0x0000089000007945 */ /* 0x000fe20003800200 */
[----:B0-----:R-:W-:-:S04]  /*0120*/  MOV R7, UR6 ;  /* 0x0000000600077c02 */ /* 0x001fc80008000f00 */
[----:B------:R-:W-:-:S13]  /*0130*/  ISETP.GE.U32.AND P0, PT, R2, R7, PT ;  /* 0x000000070200720c */ /* 0x000fda0003f06070 */
[----:B-123-5:R-:W-:Y:S05]  /*0140*/  @P0 BRA `(.L_x_13) ;  /* 0x0000000800140947 */ /* 0x02efea0003800000 */
[----:B------:R-:W-:Y:S02]  /*0150*/  IADD3 R8, PT, PT, R3, R6, RZ ;  /* 0x0000000603087210 */ /* 0x000fe40007ffe0ff */
[----:B------:R-:W-:-:S03]  /*0160*/  MOV R9, RZ ;  /* 0x000000ff00097202 */ /* 0x000fc60000000f00 */
[----:B------:R-:W-:-:S07]  /*0170*/  IMAD R8, R8, R7, RZ ;  /* 0x0000000708087224 */ /* 0x000fce00078e02ff */
.L_x_18:
[----:B-123--:R-:W0:Y:S01]  /*0180*/  LDC.64 R12, c[0x0][0x390] ;  /* 0x0000e400ff0c7b82 */ /* 0x00ee220000000a00 */
[----:B------:R-:W-:Y:S01]  /*0190*/  IADD3 R10, PT, PT, R9, R2, RZ ;  /* 0x00000002090a7210 */ /* 0x000fe20007ffe0ff */
[----:B------:R-:W1:Y:S03]  /*01a0*/  LDCU UR6, c[0x0][0x398] ;  /* 0x00007300ff0677ac */ /* 0x000e660008000800 */
[----:B------:R-:W-:-:S05]  /*01b0*/  IADD3 R7, PT, PT, R8, R10, RZ ;  /* 0x0000000a08077210 */ /* 0x000fca0007ffe0ff */
[----:B0-----:R-:W-:-:S05]  /*01c0*/  IMAD.WIDE R12, R7, 0x4, R12 ;  /* 0x00000004070c7825 */ /* 0x001fca00078e020c */
[----:B-----5:R0:W5:Y:S01]  /*01d0*/  LDG.E R19, desc[UR4][R12.64] ;  /* 0x000000040c137981 */ /* 0x020162000c1e1900 */
[----:B-1----:R-:W-:-:S04]  /*01e0*/  MOV R7, UR6 ;  /* 0x0000000600077c02 */ /* 0x002fc80008000f00 */
[----:B------:R-:W-:-:S04]  /*01f0*/  IADD3 R11, PT, PT, R7, -0x1, RZ ;  /* 0xffffffff070b7810 */ /* 0x000fc80007ffe0ff */
[----:B------:R-:W-:Y:S01]  /*0200*/  ISETP.GE.U32.AND P0, PT, R11, 0x7, PT ;  /* 0x000000070b00780c */ /* 0x000fe20003f06070 */
[----:B------:R-:W-:-:S12]  /*0210*/  HFMA2 R11, -RZ, RZ, 0, 0 ;  /* 0x00000000ff0b7431 */ /* 0x000fd800000001ff */
[----:B0-----:R-:W-:Y:S05]  /*0220*/  @!P0 BRA `(.L_x_14) ;  /* 0x0000000000d08947 */ /* 0x001fea0003800000 */
[----:B------:R-:W-:Y:S02]  /*0230*/  MOV R23, R8 ;  /* 0x0000000800177202 */ /* 0x000fe40000000f00 */
[----:B------:R-:W-:Y:S02]  /*0240*/  MOV R22, R10 ;  /* 0x0000000a00167202 */ /* 0x000fe40000000f00 */
[----:B------:R-:W-:-:S07]  /*0250*/  MOV R11, R5 ;  /* 0x00000005000b7202 */ /* 0x000fce0000000f00 */
.L_x_15:
[----:B------:R-:W0:Y:S08]  /*0260*/  LDC.64 R16, c[0x0][0x380] ;  /* 0x0000e000ff107b82 */ /* 0x000e300000000a00 */
[----:B-1----:R-:W1:Y:S01]  /*0270*/  LDC.64 R14, c[0x0][0x388] ;  /* 0x0000e200ff0e7b82 */ /* 0x002e620000000a00 */
[----:B0-----:R-:W-:-:S04]  /*0280*/  IMAD.WIDE R16, R23, 0x4, R16 ;  /* 0x0000000417107825 */ /* 0x001fc800078e0210 */
[----:B-1----:R-:W-:Y:S02]  /*0290*/  IMAD.WIDE R20, R22, 0x4, R14 ;  /* 0x0000000416147825 */ /* 0x002fe400078e020e */
[----:B------:R-:W2:Y:S04]  /*02a0*/  LDG.E R14, desc[UR4][R16.64] ;  /* 0x00000004100e7981 */ /* 0x000ea8000c1e1900 */
[----:B------:R-:W2:Y:S02]  /*02b0*/  LDG.E R15, desc[UR4][R20.64] ;  /* 0x00000004140f7981 */ /* 0x000ea4000c1e1900 */
[----:B--2--5:R-:W-:Y:S01]  /*02c0*/  FFMA R25, R14, R15, R19 ;  /* 0x0000000f0e197223 */ /* 0x024fe20000000013 */
[----:B------:R-:W-:-:S04]  /*02d0*/  IMAD.WIDE.U32 R14, R7, 0x4, R20 ;  /* 0x00000004070e7825 */ /* 0x000fc800078e0014 */
[----:B------:R0:W-:Y:S04]  /*02e0*/  STG.E desc[UR4][R12.64], R25 ;  /* 0x000000190c007986 */ /* 0x0001e8000c101904 */
[----:B------:R-:W2:Y:S04]  /*02f0*/  LDG.E R18, desc[UR4][R16.64+0x4] ;  /* 0x0000040410127981 */ /* 0x000ea8000c1e1900 */
[----:B------:R-:W2:Y:S02]  /*0300*/  LDG.E R19, desc[UR4][R14.64] ;  /* 0x000000040e137981 */ /* 0x000ea4000c1e1900 */
[----:B--2---:R-:W-:Y:S01]  /*0310*/  FFMA R27, R18, R19, R25 ;  /* 0x00000013121b7223 */ /* 0x004fe20000000019 */
[----:B------:R-:W-:-:S04]  /*0320*/  IMAD.WIDE.U32 R18, R7, 0x4, R14 ;  /* 0x0000000407127825 */ /* 0x000fc800078e000e */
[----:B------:R1:W-:Y:S04]  /*0330*/  STG.E desc[UR4][R12.64], R27 ;  /* 0x0000001b0c007986 */ /* 0x0003e8000c101904 */
[----:B------:R-:W2:Y:S04]  /*0340*/  LDG.E R24, desc[UR4][R16.64+0x8] ;  /* 0x0000080410187981 */ /* 0x000ea8000c1e1900 */
[----:B------:R-:W2:Y:S01]  /*0350*/  LDG.E R26, desc[UR4][R18.64] ;  /* 0x00000004121a7981 */ /* 0x000ea2000c1e1900 */
[----:B------:R-:W-:-:S04]  /*0360*/  IMAD.WIDE.U32 R20, R7, 0x4, R18 ;  /* 0x0000000407147825 */ /* 0x000fc800078e0012 */
[----:B--2---:R-:W-:-:S05]  /*0370*/  FFMA R29, R24, R26, R27 ;  /* 0x0000001a181d7223 */ /* 0x004fca000000001b */
[----:B------:R2:W-:Y:S04]  /*0380*/  STG.E desc[UR4][R12.64], R29 ;  /* 0x0000001d0c007986 */ /* 0x0005e8000c101904 */
[----:B------:R-:W3:Y:S04]  /*0390*/  LDG.E R24, desc[UR4][R16.64+0xc] ;  /* 0x00000c0410187981 */ /* 0x000ee8000c1e1900 */
[----:B0-----:R-:W3:Y:S01]  /*03a0*/  LDG.E R25, desc[UR4][R20.64] ;  /* 0x0000000414197981 */ /* 0x001ee2000c1e1900 */
[----:B------:R-:W-:-:S04]  /*03b0*/  IMAD.WIDE.U32 R14, R7, 0x4, R20 ;  /* 0x00000004070e7825 */ /* 0x000fc800078e0014 */
[----:B---3--:R-:W-:-:S05]  /*03c0*/  FFMA R25, R24, R25, R29 ;  /* 0x0000001918197223 */ /* 0x008fca000000001d */
[----:B------:R0:W-:Y:S04]  /*03d0*/  STG.E desc[UR4][R12.64], R25 ;  /* 0x000000190c007986 */ /* 0x0001e8000c101904 */
[----:B------:R-:W1:Y:S04]  /*03e0*/  LDG.E R24, desc[UR4][R16.64+0x10] ;  /* 0x0000100410187981 */ /* 0x000e68000c1e1900 */
[----:B------:R-:W1:Y:S01]  /*03f0*/  LDG.E R26, desc[UR4][R14.64] ;  /* 0x000000040e1a7981 */ /* 0x000e62000c1e1900 */
[----:B------:R-:W-:-:S04]  /*0400*/  IMAD.WIDE.U32 R18, R7, 0x4, R14 ;  /* 0x0000000407127825 */ /* 0x000fc800078e000e */
[----:B-1----:R-:W-:-:S05]  /*0410*/  FFMA R27, R24, R26, R25 ;  /* 0x0000001a181b7223 */ /* 0x002fca0000000019 */
[----:B------:R1:W-:Y:S04]  /*0420*/  STG.E desc[UR4][R12.64], R27 ;  /* 0x0000001b0c007986 */ /* 0x0003e8000c101904 */
[----:B------:R-:W2:Y:S04]  /*0430*/  LDG.E R24, desc[UR4][R16.64+0x14] ;  /* 0x0000140410187981 */ /* 0x000ea8000c1e1900 */
[----:B------:R-:W2:Y:S01]  /*0440*/  LDG.E R26, desc[UR4][R18.64] ;  /* 0x00000004121a7981 */ /* 0x000ea2000c1e1900 */
[----:B------:R-:W-:-:S04]  /*0450*/  IMAD.WIDE.U32 R20, R7, 0x4, R18 ;  /* 0x0000000407147825 */ /* 0x000fc800078e0012 */
[----:B--2---:R-:W-:-:S05]  /*0460*/  FFMA R29, R24, R26, R27 ;  /* 0x0000001a181d7223 */ /* 0x004fca000000001b */
[----:B------:R1:W-:Y:S04]  /*0470*/  STG.E desc[UR4][R12.64], R29 ;  /* 0x0000001d0c007986 */ /* 0x0003e8000c101904 */
[----:B------:R-:W2:Y:S04]  /*0480*/  LDG.E R24, desc[UR4][R16.64+0x18] ;  /* 0x0000180410187981 */ /* 0x000ea8000c1e1900 */
[----:B0-----:R-:W2:Y:S01]  /*0490*/  LDG.E R25, desc[UR4][R20.64] ;  /* 0x0000000414197981 */ /* 0x001ea2000c1e1900 */
[----:B------:R-:W-:-:S04]  /*04a0*/  IMAD.WIDE.U32 R14, R7, 0x4, R20 ;  /* 0x00000004070e7825 */ /* 0x000fc800078e0014 */
[----:B--2---:R-:W-:-:S05]  /*04b0*/  FFMA R25, R24, R25, R29 ;  /* 0x0000001918197223 */ /* 0x004fca000000001d */
[----:B------:R1:W-:Y:S04]  /*04c0*/  STG.E desc[UR4][R12.64], R25 ;  /* 0x000000190c007986 */ /* 0x0003e8000c101904 */
[----:B------:R-:W2:Y:S04]  /*04d0*/  LDG.E R24, desc[UR4][R16.64+0x1c] ;  /* 0x00001c0410187981 */ /* 0x000ea8000c1e1900 */
[----:B------:R-:W2:Y:S01]  /*04e0*/  LDG.E R14, desc[UR4][R14.64] ;  /* 0x000000040e0e7981 */ /* 0x000ea2000c1e1900 */
[----:B------:R-:W-:Y:S02]  /*04f0*/  IADD3 R11, PT, PT, R11, 0x8, RZ ;  /* 0x000000080b0b7810 */ /* 0x000fe40007ffe0ff */
[----:B------:R-:W-:-:S02]  /*0500*/  IADD3 R23, PT, PT, R23, 0x8, RZ ;  /* 0x0000000817177810 */ /* 0x000fc40007ffe0ff */
[----:B------:R-:W-:Y:S02]  /*0510*/  ISETP.NE.AND P0, PT, R11, RZ, PT ;  /* 0x000000ff0b00720c */ /* 0x000fe40003f05270 */
[----:B------:R-:W-:Y:S01]  /*0520*/  LEA R22, R7, R22, 0x3 ;  /* 0x0000001607167211 */ /* 0x000fe200078e18ff */
[----:B--2---:R-:W-:-:S05]  /*0530*/  FFMA R19, R24, R14, R25 ;  /* 0x0000000e18137223 */ /* 0x004fca0000000019 */
[----:B------:R1:W-:Y:S05]  /*0540*/  STG.E desc[UR4][R12.64], R19 ;  /* 0x000000130c007986 */ /* 0x0003ea000c101904 */
[----:B------:R-:W-:Y:S05]  /*0550*/  @P0 BRA `(.L_x_15) ;  /* 0xfffffffc00400947 */ /* 0x000fea000383ffff */
[----:B------:R-:W-:-:S07]  /*0560*/  MOV R11, R0 ;  /* 0x00000000000b7202 */ /* 0x000fce0000000f00 */
.L_x_14:
[----:B------:R-:W-:-:S13]  /*0570*/  ISETP.NE.AND P0, PT, R4, RZ, PT ;  /* 0x000000ff0400720c */ /* 0x000fda0003f05270 */
[----:B------:R-:W-:Y:S05]  /*0580*/  @!P0 BRA `(.L_x_16) ;  /* 0x0000000000ec8947 */ /* 0x000fea0003800000 */
[----:B------:R-:W-:Y:S02]  /*0590*/  IADD3 R14, PT, PT, R4, -0x1, RZ ;  /* 0xffffffff040e7810 */ /* 0x000fe40007ffe0ff */
[----:B------:R-:W-:Y:S02]  /*05a0*/  LOP3.LUT P1, R18, R7, 0x3, RZ, 0xc0, !PT ;  /* 0x0000000307127812 */ /* 0x000fe4000782c0ff */
[----:B------:R-:W-:-:S13]  /*05b0*/  ISETP.GE.U32.AND P0, PT, R14, 0x3, PT ;  /* 0x000000030e00780c */ /* 0x000fda0003f06070 */
[----:B------:R-:W-:Y:S05]  /*05c0*/  @!P0 BRA `(.L_x_17) ;  /* 0x0000000000688947 */ /* 0x000fea0003800000 */
[----:B------:R-:W0:Y:S01]  /*05d0*/  LDC.64 R16, c[0x0][0x380] ;  /* 0x0000e000ff107b82 */ /* 0x000e220000000a00 */
[----:B------:R-:W-:Y:S01]  /*05e0*/  IADD3 R21, PT, PT, R8, R11, RZ ;  /* 0x0000000b08157210 */ /* 0x000fe20007ffe0ff */
[----:B------:R-:W-:-:S06]  /*05f0*/  IMAD R23, R11, R7, R10 ;  /* 0x000000070b177224 */ /* 0x000fcc00078e020a */
[----:B------:R-:W2:Y:S01]  /*0600*/  LDC.64 R14, c[0x0][0x388] ;  /* 0x0000e200ff0e7b82 */ /* 0x000ea20000000a00 */
[----:B0-----:R-:W-:-:S05]  /*0610*/  IMAD.WIDE R16, R21, 0x4, R16 ;  /* 0x0000000415107825 */ /* 0x001fca00078e0210 */
[----:B------:R-:W1:Y:S01]  /*0620*/  LDG.E R20, desc[UR4][R16.64] ;  /* 0x0000000410147981 */ /* 0x000e62000c1e1900 */
[----:B--2---:R-:W-:-:S05]  /*0630*/  IMAD.WIDE R14, R23, 0x4, R14 ;  /* 0x00000004170e7825 */ /* 0x004fca00078e020e */
[----:B------:R-:W1:Y:S01]  /*0640*/  LDG.E R21, desc[UR4][R14.64] ;  /* 0x000000040e157981 */ /* 0x000e62000c1e1900 */
[----:B------:R-:W-:-:S04]  /*0650*/  IMAD.WIDE.U32 R22, R7, 0x4, R14 ;  /* 0x0000000407167825 */ /* 0x000fc800078e000e */
[----:B-1---5:R-:W-:-:S05]  /*0660*/  FFMA R19, R20, R21, R19 ;  /* 0x0000001514137223 */ /* 0x022fca0000000013 */
[----:B------:R0:W-:Y:S04]  /*0670*/  STG.E desc[UR4][R12.64], R19 ;  /* 0x000000130c007986 */ /* 0x0001e8000c101904 */
[----:B------:R-:W2:Y:S04]  /*0680*/  LDG.E R20, desc[UR4][R16.64+0x4] ;  /* 0x0000040410147981 */ /* 0x000ea8000c1e1900 */
[----:B------:R-:W2:Y:S02]  /*0690*/  LDG.E R21, desc[UR4][R22.64] ;  /* 0x0000000416157981 */ /* 0x000ea4000c1e1900 */
[----:B--2---:R-:W-:Y:S01]  /*06a0*/  FFMA R25, R20, R21, R19 ;  /* 0x0000001514197223 */ /* 0x004fe20000000013 */
[----:B------:R-:W-:-:S04]  /*06b0*/  IMAD.WIDE.U32 R20, R7, 0x4, R22 ;  /* 0x0000000407147825 */ /* 0x000fc800078e0016 */
[----:B------:R2:W-:Y:S04]  /*06c0*/  STG.E desc[UR4][R12.64], R25 ;  /* 0x000000190c007986 */ /* 0x0005e8000c101904 */
[----:B------:R-:W3:Y:S04]  /*06d0*/  LDG.E R24, desc[UR4][R16.64+0x8] ;  /* 0x0000080410187981 */ /* 0x000ee8000c1e1900 */
[----:B------:R-:W3:Y:S01]  /*06e0*/  LDG.E R26, desc[UR4][R20.64] ;  /* 0x00000004141a7981 */ /* 0x000ee2000c1e1900 */
[----:B------:R-:W-:-:S04]  /*06f0*/  IMAD.WIDE.U32 R14, R7, 0x4, R20 ;  /* 0x00000004070e7825 */ /* 0x000fc800078e0014 */
[----:B---3--:R-:W-:-:S05]  /*0700*/  FFMA R27, R24, R26, R25 ;  /* 0x0000001a181b7223 */ /* 0x008fca0000000019 */
[----:B------:R2:W-:Y:S04]  /*0710*/  STG.E desc[UR4][R12.64], R27 ;  /* 0x0000001b0c007986 */ /* 0x0005e8000c101904 */
[----:B------:R-:W0:Y:S04]  /*0720*/  LDG.E R24, desc[UR4][R16.64+0xc] ;  /* 0x00000c0410187981 */ /* 0x000e28000c1e1900 */
[----:B------:R-:W0:Y:S01]  /*0730*/  LDG.E R14, desc[UR4][R14.64] ;  /* 0x000000040e0e7981 */ /* 0x000e22000c1e1900 */
[----:B------:R-:W-:Y:S01]  /*0740*/  IADD3 R11, PT, PT, R11, 0x4, RZ ;  /* 0x000000040b0b7810 */ /* 0x000fe20007ffe0ff */
[----:B0-----:R-:W-:-:S05]  /*0750*/  FFMA R19, R24, R14, R27 ;  /* 0x0000000e18137223 */ /* 0x001fca000000001b */
[----:B------:R2:W-:Y:S02]  /*0760*/  STG.E desc[UR4][R12.64], R19 ;  /* 0x000000130c007986 */ /* 0x0005e4000c101904 */
.L_x_17:
[----:B------:R-:W-:Y:S05]  /*0770*/  @!P1 BRA `(.L_x_16) ;  /* 0x0000000000709947 */ /* 0x000fea0003800000 */
[----:B------:R-:W0:Y:S01]  /*0780*/  LDC.64 R16, c[0x0][0x380] ;  /* 0x0000e000ff107b82 */ /* 0x000e220000000a00 */
[----:B------:R-:W-:-:S07]  /*0790*/  ISETP.NE.AND P0, PT, R18, 0x1, PT ;  /* 0x000000011200780c */ /* 0x000fce0003f05270 */
[----:B------:R-:W3:Y:S06]  /*07a0*/  LDC.64 R14, c[0x0][0x388] ;  /* 0x0000e200ff0e7b82 */ /* 0x000eec0000000a00 */
[----:B------:R-:W-:Y:S01]  /*07b0*/  @P0 IADD3 R21, PT, PT, R8, R11, RZ ;  /* 0x0000000b08150210 */ /* 0x000fe20007ffe0ff */
[----:B------:R-:W-:Y:S01]  /*07c0*/  @P0 IMAD R23, R11, R7, R10 ;  /* 0x000000070b170224 */ /* 0x000fe200078e020a */
[----:B-12---:R-:W1:Y:S03]  /*07d0*/  LDC.64 R24, c[0x0][0x388] ;  /* 0x0000e200ff187b82 */ /* 0x006e660000000a00 */
[----:B0-----:R-:W-:-:S05]  /*07e0*/  @P0 IMAD.WIDE R16, R21, 0x4, R16 ;  /* 0x0000000415100825 */ /* 0x001fca00078e0210 */
[----:B------:R-:W2:Y:S01]  /*07f0*/  @P0 LDG.E R18, desc[UR4][R16.64] ;  /* 0x0000000410120981 */ /* 0x000ea2000c1e1900 */
[----:B---3--:R-:W-:Y:S02]  /*0800*/  @P0 IMAD.WIDE R14, R23, 0x4, R14 ;  /* 0x00000004170e0825 */ /* 0x008fe400078e020e */
[----:B------:R-:W0:Y:S03]  /*0810*/  LDC.64 R22, c[0x0][0x380] ;  /* 0x0000e000ff167b82 */ /* 0x000e260000000a00 */
[----:B------:R-:W2:Y:S01]  /*0820*/  @P0 LDG.E R20, desc[UR4][R14.64] ;  /* 0x000000040e140981 */ /* 0x000ea2000c1e1900 */
[C---:B------:R-:W-:Y:S01]  /*0830*/  LOP3.LUT P1, RZ, R7.reuse, 0x1, RZ, 0xc0, !PT ;  /* 0x0000000107ff7812 */ /* 0x040fe2000782c0ff */
[----:B--2--5:R-:W-:Y:S01]  /*0840*/  @P0 FFMA R27, R18, R20, R19 ;  /* 0x00000014121b0223 */ /* 0x024fe20000000013 */
[----:B------:R-:W-:-:S04]  /*0850*/  @P0 IMAD.WIDE.U32 R20, R7, 0x4, R14 ;  /* 0x0000000407140825 */ /* 0x000fc800078e000e */
[----:B------:R3:W-:Y:S04]  /*0860*/  @P0 STG.E desc[UR4][R12.64], R27 ;  /* 0x0000001b0c000986 */ /* 0x0007e8000c101904 */
[----:B------:R-:W2:Y:S04]  /*0870*/  @P0 LDG.E R18, desc[UR4][R16.64+0x4] ;  /* 0x0000040410120981 */ /* 0x000ea8000c1e1900 */
[----:B------:R-:W2:Y:S01]  /*0880*/  @P0 LDG.E R20, desc[UR4][R20.64] ;  /* 0x0000000414140981 */ /* 0x000ea2000c1e1900 */
[----:B------:R-:W-:-:S04]  /*0890*/  @P0 IADD3 R11, PT, PT, R11, 0x2, RZ ;  /* 0x000000020b0b0810 */ /* 0x000fc80007ffe0ff */
[----:B------:R-:W-:Y:S01]  /*08a0*/  @P1 IADD3 R29, PT, PT, R8, R11, RZ ;  /* 0x0000000b081d1210 */ /* 0x000fe20007ffe0ff */
[----:B------:R-:W-:-:S04]  /*08b0*/  @P1 IMAD R11, R11, R7, R10 ;  /* 0x000000070b0b1224 */ /* 0x000fc800078e020a */
[----:B0-----:R-:W-:-:S04]  /*08c0*/  @P1 IMAD.WIDE R22, R29, 0x4, R22 ;  /* 0x000000041d161825 */ /* 0x001fc800078e0216 */
[----:B-1----:R-:W-:-:S04]  /*08d0*/  @P1 IMAD.WIDE R24, R11, 0x4, R24 ;  /* 0x000000040b181825 */ /* 0x002fc800078e0218 */
[----:B--2---:R-:W-:-:S05]  /*08e0*/  @P0 FFMA R19, R18, R20, R27 ;  /* 0x0000001412130223 */ /* 0x004fca000000001b */
[----:B------:R3:W-:Y:S04]  /*08f0*/  @P0 STG.E desc[UR4][R12.64], R19 ;  /* 0x000000130c000986 */ /* 0x0007e8000c101904 */
[----:B------:R-:W2:Y:S04]  /*0900*/  @P1 LDG.E R22, desc[UR4][R22.64] ;  /* 0x0000000416161981 */ /* 0x000ea8000c1e1900 */
[----:B------:R-:W2:Y:S02]  /*0910*/  @P1 LDG.E R24, desc[UR4][R24.64] ;  /* 0x0000000418181981 */ /* 0x000ea4000c1e1900 */
[----:B--2---:R-:W-:-:S05]  /*0920*/  @P1 FFMA R11, R22, R24, R19 ;  /* 0x00000018160b1223 */ /* 0x004fca0000000013 */
[----:B------:R3:W-:Y:S02]  /*0930*/  @P1 STG.E desc[UR4][R12.64], R11 ;  /* 0x0000000b0c001986 */ /* 0x0007e4000c101904 */
.L_x_16:
[----:B------:R-:W0:Y:S01]  /*0940*/  LDCU UR6, c[0x0][0x39c] ;  /* 0x00007380ff0677ac */ /* 0x000e220008000800 */
[----:B------:R-:W-:Y:S02]  /*0950*/  IADD3 R10, PT, PT, R10, 0x1, RZ ;  /* 0x000000010a0a7810 */ /* 0x000fe40007ffe0ff */
[----:B------:R-:W-:Y:S02]  /*0960*/  IADD3 R9, PT, PT, R9, 0x1, RZ ;  /* 0x0000000109097810 */ /* 0x000fe40007ffe0ff */
[----:B------:R-:W-:Y:S02]  /*0970*/  ISETP.LT.U32.AND P1, PT, R10, R7, PT ;  /* 0x000000070a00720c */ /* 0x000fe40003f21070 */
[----:B0-----:R-:W-:-:S13]  /*0980*/  ISETP.GE.AND P0, PT, R9, UR6, PT ;  /* 0x0000000609007c0c */ /* 0x001fda000bf06270 */
[----:B------:R-:W-:Y:S05]  /*0990*/  @!P0 BRA P1, `(.L_x_18) ;  /* 0xfffffff400f88947 */ /* 0x000fea000083ffff */
.L_x_13:
[----:B------:R-:W-:Y:S05]  /*09a0*/  BSYNC.RECONVERGENT B0 ;  /* 0x0000000000007941 */ /* 0x000fea0003800200 */
.L_x_12:
[----:B------:R-:W0:Y:S01]  /*09b0*/  LDCU UR6, c[0x0][0x39c] ;  /* 0x00007380ff0677ac */ /* 0x000e220008000800 */
[----:B------:R-:W-:-:S04]  /*09c0*/  IADD3 R6, PT, PT, R6, 0x1, RZ ;  /* 0x0000000106067810 */ /* 0x000fc80007ffe0ff */
[----:B------:R-:W-:-:S04]  /*09d0*/  IADD3 R8, PT, PT, R3, R6, RZ ;  /* 0x0000000603087210 */ /* 0x000fc80007ffe0ff */
[----:B------:R-:W-:Y:S02]  /*09e0*/  ISETP.LT.U32.AND P1, PT, R8, R7, PT ;  /* 0x000000070800720c */ /* 0x000fe40003f21070 */
[----:B0-----:R-:W-:-:S13]  /*09f0*/  ISETP.GE.AND P0, PT, R6, UR6, PT ;  /* 0x0000000606007c0c */ /* 0x001fda000bf06270 */
[----:B------:R-:W-:Y:S05]  /*0a00*/  @!P0 BRA P1, `(.L_x_19) ;  /* 0xfffffff400bc8947 */ /* 0x000fea000083ffff */
[----:B------:R-:W-:Y:S05]  /*0a10*/  EXIT ;  /* 0x000000000000794d */ /* 0x000fea0003800000 */
.L_x_20:
        /* <DEDUP_REMOVED lines=14> */
.L_x_102:


//--------------------- .text._Z22matrixMultKernel_cachePfS_S_iiiiiiPi --------------------------
	.section	.text._Z22matrixMultKernel_cachePfS_S_iiiiiiPi,"ax",@progbits
	.align	128
        .global         _Z22matrixMultKernel_cachePfS_S_iiiiiiPi
        .type           _Z22matrixMultKernel_cachePfS_S_iiiiiiPi,@function
        .size           _Z22matrixMultKernel_cachePfS_S_iiiiiiPi,(.L_x_103 - _Z22matrixMultKernel_cachePfS_S_iiiiiiPi)
        .other          _Z22matrixMultKernel_cachePfS_S_iiiiiiPi,@"STO_CUDA_ENTRY STV_DEFAULT"
_Z22matrixMultKernel_cachePfS_S_iiiiiiPi:
.text._Z22matrixMultKernel_cachePfS_S_iiiiiiPi:
[----:B------:R-:W0:Y:S01]  /*0000*/  LDC R1, c[0x0][0x37c] ;  /* 0x0000df00ff017b82 */ /* 0x000e220000000800 */
[----:B------:R-:W1:Y:S01]  /*0010*/  LDCU UR4, c[0x0][0x39c] ;  /* 0x00007380ff0477ac */ /* 0x000e620008000800 */
[----:B------:R-:W-:Y:S01]  /*0020*/  MOV R0, 0x0 ;  /* 0x0000000000007802 */ /* 0x000fe20000000f00 */
[----:B------:R-:W1:Y:S05]  /*0030*/  LDCU UR5, c[0x0][0x3a4] ;  /* 0x00007480ff0577ac */ /* 0x000e6a0008000800 */
[----:B------:R2:W3:Y:S01]  /*0040*/  LDC.64 R2, c[0x4][R0] ;  /* 0x0100000000027b82 */ /* 0x0004e20000000a00 */
[----:B------:R-:W4:Y:S01]  /*0050*/  LDCU.64 UR36, c[0x0][0x358] ;  /* 0x00006b00ff2477ac */ /* 0x000f220008000a00 */
[----:B-1----:R-:W-:-:S04]  /*0060*/  UIMAD.WIDE UR4, UR4, UR5, URZ ;  /* 0x00000005040472a5 */ /* 0x002fc8000f8e02ff */
[----:B------:R-:W-:Y:S02]  /*0070*/  USHF.L.U32 UR6, UR4, 0x2, URZ ;  /* 0x0000000204067899 */ /* 0x000fe400080006ff */
[----:B------:R-:W-:-:S04]  /*0080*/  USHF.L.U64.HI UR4, UR4, 0x2, UR5 ;  /* 0x0000000204047899 */ /* 0x000fc80008010205 */
[----:B------:R-:W-:Y:S02]  /*0090*/  MOV R4, UR6 ;  /* 0x0000000600047c02 */ /* 0x000fe40008000f00 */
[----:B--2-4-:R-:W-:-:S07]  /*00a0*/  IMAD.U32 R5, RZ, RZ, UR4 ;  /* 0x00000004ff057e24 */ /* 0x014fce000f8e00ff */
[----:B------:R-:W-:-:S07]  /*00b0*/  LEPC R20, `(.L_x_21) ;  /* 0x000000001014794e */ /* 0x000fce0000000000 */
[----:B0--3--:R-:W-:Y:S05]  /*00c0*/  CALL.ABS.NOINC R2 ;  /* 0x0000000002007343 */ /* 0x009fea0003c00000 */
.L_x_21:
[----:B------:R-:W0:Y:S08]  /*00d0*/  S2UR UR4, SR_CTAID.X ;  /* 0x00000000000479c3 */ /* 0x000e300000002500 */
[----:B------:R-:W0:Y:S02]  /*00e0*/  LDC.64 R20, c[0x0][0x398] ;  /* 0x0000e600ff147b82 */ /* 0x000e240000000a00 */
[----:B0-----:R-:W-:Y:S01]  /*00f0*/  IMAD R3, R21, UR4, RZ ;  /* 0x0000000415037c24 */ /* 0x001fe2000f8e02ff */
[----:B------:R-:W-:-:S04]  /*0100*/  ISETP.GE.AND P0, PT, R20, 0x1, PT ;  /* 0x000000011400780c */ /* 0x000fc80003f06270 */
[----:B------:R-:W-:-:S13]  /*0110*/  ISETP.GE.U32.OR P0, PT, R3, R20, !P0 ;  /* 0x000000140300720c */ /* 0x000fda0004706470 */
[----:B------:R-:W-:Y:S05]  /*0120*/  @P0 EXIT ;  /* 0x000000000000094d */ /* 0x000fea0003800000 */
[----:B------:R-:W0:Y:S01]  /*0130*/  S2R R2, SR_TID.Y ;  /* 0x0000000000027919 */ /* 0x000e220000002200 */
[----:B------:R-:W1:Y:S01]  /*0140*/  LDC.64 R10, c[0x0][0x3a0] ;  /* 0x0000e800ff0a7b82 */ /* 0x000e620000000a00 */
[----:B------:R-:W-:Y:S01]  /*0150*/  IADD3 R7, PT, PT, R3, R21, RZ ;  /* 0x0000001503077210 */ /* 0x000fe20007ffe0ff */
[----:B------:R-:W2:Y:S01]  /*0160*/  LDCU UR4, c[0x0][0x3a8] ;  /* 0x00007500ff0477ac */ /* 0x000ea20008000800 */
[----:B------:R-:W3:Y:S01]  /*0170*/  S2R R6, SR_TID.X ;  /* 0x0000000000067919 */ /* 0x000ee20000002100 */
[----:B------:R-:W-:Y:S01]  /*0180*/  HFMA2 R17, -RZ, RZ, 0, 0 ;  /* 0x00000000ff117431 */ /* 0x000fe200000001ff */
[----:B------:R-:W-:Y:S01]  /*0190*/  ISETP.GT.AND P0, PT, R7, R20, PT ;  /* 0x000000140700720c */ /* 0x000fe20003f04270 */
[----:B------:R-:W-:Y:S01]  /*01a0*/  IMAD.MOV.U32 R19, RZ, RZ, RZ ;  /* 0x000000ffff137224 */ /* 0x000fe200078e00ff */
[----:B------:R-:W-:Y:S01]  /*01b0*/  PRMT R18, RZ, 0x7610, R18 ;  /* 0x00007610ff127816 */ /* 0x000fe20000000012 */
[----:B------:R-:W4:Y:S01]  /*01c0*/  S2UR UR5, SR_CgaCtaId ;  /* 0x00000000000579c3 */ /* 0x000f220000008800 */
[----:B------:R-:W-:Y:S01]  /*01d0*/  PRMT R16, RZ, 0x7610, R16 ;  /* 0x00007610ff107816 */ /* 0x000fe20000000010 */
[----:B-1----:R-:W-:Y:S01]  /*01e0*/  IMAD R10, R21, R10, RZ ;  /* 0x0000000a150a7224 */ /* 0x002fe200078e02ff */
[----:B------:R-:W-:Y:S01]  /*01f0*/  ISETP.GT.AND P1, PT, R11, RZ, PT ;  /* 0x000000ff0b00720c */ /* 0x000fe20003f24270 */
[----:B------:R-:W-:Y:S01]  /*0200*/  IMAD R0, R21, R11, RZ ;  /* 0x0000000b15007224 */ /* 0x000fe200078e02ff */
[----:B--2---:R-:W-:-:S05]  /*0210*/  VIMNMX R7, PT, PT, R11, UR4, PT ;  /* 0x000000040b077c48 */ /* 0x004fca000bfe0100 */
[----:B------:R-:W-:Y:S01]  /*0220*/  @P0 IMAD.IADD R21, R20, 0x1, -R3 ;  /* 0x0000000114150824 */ /* 0x000fe200078e0a03 */
[----:B------:R-:W-:Y:S01]  /*0230*/  UMOV UR4, 0x400 ;  /* 0x0000040000047882 */ /* 0x000fe20000000000 */
[----:B------:R-:W-:Y:S01]  /*0240*/  LOP3.LUT R20, R11, 0x7ffffffc, RZ, 0xc0, !PT ;  /* 0x7ffffffc0b147812 */ /* 0x000fe200078ec0ff */
[----:B0-----:R-:W-:Y:S01]  /*0250*/  IMAD R2, R2, R11, RZ ;  /* 0x0000000b02027224 */ /* 0x001fe200078e02ff */
[----:B----4-:R-:W-:Y:S01]  /*0260*/  ULEA UR4, UR5, UR4, 0x18 ;  /* 0x0000000405047291 */ /* 0x010fe2000f8ec0ff */
[----:B------:R-:W-:-:S03]  /*0270*/  ISETP.GE.AND P0, PT, R7, 0x1, PT ;  /* 0x000000010700780c */ /* 0x000fc60003f06270 */
[CC--:B------:R-:W-:Y:S02]  /*0280*/  IADD3 R8, PT, PT, R21.reuse, -R2.reuse, RZ ;  /* 0x8000000215087210 */ /* 0x0c0fe40007ffe0ff */
[----:B------:R-:W-:Y:S02]  /*0290*/  ISETP.GT.AND P2, PT, R21, R2, P1 ;  /* 0x000000021500720c */ /* 0x000fe40000f44270 */
[----:B------:R-:W-:Y:S02]  /*02a0*/  VIMNMX R9, PT, PT, R8, R11, PT ;  /* 0x0000000b08097248 */ /* 0x000fe40003fe0100 */
[----:B---3--:R-:W-:Y:S02]  /*02b0*/  ISETP.EQ.AND P2, PT, R6, RZ, P2 ;  /* 0x000000ff0600720c */ /* 0x008fe40001742270 */
[----:B------:R-:W-:Y:S02]  /*02c0*/  ISETP.GT.AND P1, PT, R8, RZ, P1 ;  /* 0x000000ff0800720c */ /* 0x000fe40000f24270 */
[----:B------:R-:W-:-:S02]  /*02d0*/  P2R R22, PR, RZ, 0x4 ;  /* 0x00000004ff167803 */ /* 0x000fc40000000000 */
[----:B------:R-:W-:Y:S02]  /*02e0*/  LEA R10, R10, UR4, 0x2 ;  /* 0x000000040a0a7c11 */ /* 0x000fe4000f8e10ff */
[----:B------:R-:W-:-:S07]  /*02f0*/  VIMNMX R9, PT, PT, R9, 0x1, !PT ;  /* 0x0000000109097848 */ /* 0x000fce0007fe0100 */
.L_x_57:
[----:B0-----:R-:W0:Y:S01]  /*0300*/  LDC R8, c[0x0][0x39c] ;  /* 0x0000e700ff087b82 */ /* 0x001e220000000800 */
[----:B------:R-:W-:Y:S01]  /*0310*/  ISETP.GE.AND P2, PT, R0, 0x1, PT ;  /* 0x000000010000780c */ /* 0x000fe20003f46270 */
[----:B0-----:R-:W-:-:S12]  /*0320*/  IMAD.IADD R7, R17, 0x1, R8 ;  /* 0x0000000111077824 */ /* 0x001fd800078e0208 */
[----:B-1234-:R-:W-:Y:S05]  /*0330*/  @!P2 BRA `(.L_x_22) ;  /* 0x000000040008a947 */ /* 0x01efea0003800000 */
[C---:B------:R-:W-:Y:S02]  /*0340*/  ISETP.GE.U32.AND P4, PT, R0.reuse, 0x10, PT ;  /* 0x000000100000780c */ /* 0x040fe40003f86070 */
[----:B------:R-:W-:Y:S02]  /*0350*/  LOP3.LUT P3, R15, R0, 0xf, RZ, 0xc0, !PT ;  /* 0x0000000f000f7812 */ /* 0x000fe4000786c0ff */
[----:B------:R-:W-:-:S09]  /*0360*/  MOV R11, RZ ;  /* 0x000000ff000b7202 */ /* 0x000fd20000000f00 */
[----:B------:R-:W-:Y:S05]  /*0370*/  @!P4 BRA `(.L_x_23) ;  /* 0x000000000074c947 */ /* 0x000fea0003800000 */
[----:B------:R-:W-:Y:S01]  /*0380*/  IADD3 R23, P4, PT, R4, 0x20, RZ ;  /* 0x0000002004177810 */ /* 0x000fe20007f9e0ff */
[----:B------:R-:W-:Y:S01]  /*0390*/  BSSY.RECONVERGENT B0, `(.L_x_23) ;  /* 0x000001b000007945 */ /* 0x000fe20003800200 */
[----:B------:R-:W-:-:S03]  /*03a0*/  LOP3.LUT R11, R0, 0x7ffffff0, RZ, 0xc0, !PT ;  /* 0x7ffffff0000b7812 */ /* 0x000fc600078ec0ff */
[----:B------:R-:W-:Y:S01]  /*03b0*/  IMAD.X R24, RZ, RZ, R5, P4 ;  /* 0x000000ffff187224 */ /* 0x000fe200020e0605 */
[----:B------:R-:W-:-:S07]  /*03c0*/  IADD3 R14, PT, PT, -R11, RZ, RZ ;  /* 0x000000ff0b0e7210 */ /* 0x000fce0007ffe1ff */
.L_x_24:
[----:B0-----:R-:W-:Y:S01]  /*03d0*/  IMAD.MOV.U32 R12, RZ, RZ, R23 ;  /* 0x000000ffff0c7224 */ /* 0x001fe200078e0017 */
[----:B------:R-:W-:Y:S01]  /*03e0*/  MOV R13, R24 ;  /* 0x00000018000d7202 */ /* 0x000fe20000000f00 */
[----:B------:R-:W-:-:S03]  /*03f0*/  VIADD R14, R14, 0x10 ;  /* 0x000000100e0e7836 */ /* 0x000fc60000000000 */
[----:B------:R-:W-:Y:S01]  /*0400*/  IADD3 R23, P5, PT, R12, 0x40, RZ ;  /* 0x000000400c177810 */ /* 0x000fe20007fbe0ff */
[----:B------:R0:W-:Y:S01]  /*0410*/  ST.E desc[UR36][R12.64+-0x20], RZ ;  /* 0xffffe0ff0c007985 */ /* 0x0001e2000c101924 */
[----:B------:R-:W-:Y:S02]  /*0420*/  ISETP.NE.AND P4, PT, R14, RZ, PT ;  /* 0x000000ff0e00720c */ /* 0x000fe40003f85270 */
[----:B------:R-:W-:Y:S01]  /*0430*/  IADD3.X R24, PT, PT, RZ, R13, RZ, P5, !PT ;  /* 0x0000000dff187210 */ /* 0x000fe20002ffe4ff */
[----:B------:R0:W-:Y:S04]  /*0440*/  ST.E desc[UR36][R12.64+-0x1c], RZ ;  /* 0xffffe4ff0c007985 */ /* 0x0001e8000c101924 */
        /* <DEDUP_REMOVED lines=13> */
[----:B------:R0:W-:Y:S01]  /*0520*/  ST.E desc[UR36][R12.64+0x1c], RZ ;  /* 0x00001cff0c007985 */ /* 0x0001e2000c101924 */
[----:B------:R-:W-:Y:S05]  /*0530*/  @P4 BRA `(.L_x_24) ;  /* 0xfffffffc00a44947 */ /* 0x000fea000383ffff */
[----:B------:R-:W-:Y:S05]  /*0540*/  BSYNC.RECONVERGENT B0 ;  /* 0x0000000000007941 */ /* 0x000fea0003800200 */
.L_x_23:
[----:B------:R-:W-:Y:S05]  /*0550*/  @!P3 BRA `(.L_x_22) ;  /* 0x000000000080b947 */ /* 0x000fea0003800000 */
[----:B------:R-:W-:Y:S01]  /*0560*/  VIADD R15, R15, 0xffffffff ;  /* 0xffffffff0f0f7836 */ /* 0x000fe20000000000 */
[----:B------:R-:W-:-:S04]  /*0570*/  LOP3.LUT P4, R14, R0, 0x7, RZ, 0xc0, !PT ;  /* 0x00000007000e7812 */ /* 0x000fc8000788c0ff */
[----:B------:R-:W-:-:S13]  /*0580*/  ISETP.GE.U32.AND P3, PT, R15, 0x7, PT ;  /* 0x000000070f00780c */ /* 0x000fda0003f66070 */
[----:B------:R-:W-:Y:S05]  /*0590*/  @!P3 BRA `(.L_x_25) ;  /* 0x000000000028b947 */ /* 0x000fea0003800000 */
[C---:B0-----:R-:W-:Y:S01]  /*05a0*/  IMAD.WIDE.U32 R12, R11.reuse, 0x4, R4 ;  /* 0x000000040b0c7825 */ /* 0x041fe200078e0004 */
[----:B------:R-:W-:-:S04]  /*05b0*/  IADD3 R11, PT, PT, R11, 0x8, RZ ;  /* 0x000000080b0b7810 */ /* 0x000fc80007ffe0ff */
[----:B------:R1:W-:Y:S04]  /*05c0*/  ST.E desc[UR36][R12.64], RZ ;  /* 0x000000ff0c007985 */ /* 0x0003e8000c101924 */
[----:B------:R1:W-:Y:S04]  /*05d0*/  ST.E desc[UR36][R12.64+0x4], RZ ;  /* 0x000004ff0c007985 */ /* 0x0003e8000c101924 */
[----:B------:R1:W-:Y:S04]  /*05e0*/  ST.E desc[UR36][R12.64+0x8], RZ ;  /* 0x000008ff0c007985 */ /* 0x0003e8000c101924 */
[----:B------:R1:W-:Y:S04]  /*05f0*/  ST.E desc[UR36][R12.64+0xc], RZ ;  /* 0x00000cff0c007985 */ /* 0x0003e8000c101924 */
[----:B------:R1:W-:Y:S04]  /*0600*/  ST.E desc[UR36][R12.64+0x10], RZ ;  /* 0x000010ff0c007985 */ /* 0x0003e8000c101924 */
[----:B------:R1:W-:Y:S04]  /*0610*/  ST.E desc[UR36][R12.64+0x14], RZ ;  /* 0x000014ff0c007985 */ /* 0x0003e8000c101924 */
[----:B------:R1:W-:Y:S04]  /*0620*/  ST.E desc[UR36][R12.64+0x18], RZ ;  /* 0x000018ff0c007985 */ /* 0x0003e8000c101924 */
[----:B------:R1:W-:Y:S02]  /*0630*/  ST.E desc[UR36][R12.64+0x1c], RZ ;  /* 0x00001cff0c007985 */ /* 0x0003e4000c101924 */
.L_x_25:
[----:B------:R-:W-:Y:S05]  /*0640*/  @!P4 BRA `(.L_x_22) ;  /* 0x000000000044c947 */ /* 0x000fea0003800000 */
[----:B------:R-:W-:-:S05]  /*0650*/  VIADD R14, R14, 0xffffffff ;  /* 0xffffffff0e0e7836 */ /* 0x000fca0000000000 */
[----:B------:R-:W-:Y:S02]  /*0660*/  ISETP.GE.U32.AND P3, PT, R14, 0x3, PT ;  /* 0x000000030e00780c */ /* 0x000fe40003f66070 */
[----:B------:R-:W-:-:S11]  /*0670*/  LOP3.LUT P4, R14, R0, 0x3, RZ, 0xc0, !PT ;  /* 0x00000003000e7812 */ /* 0x000fd6000788c0ff */
[C---:B01----:R-:W-:Y:S01]  /*0680*/  @P3 IMAD.WIDE.U32 R12, R11.reuse, 0x4, R4 ;  /* 0x000000040b0c3825 */ /* 0x043fe200078e0004 */
[----:B------:R-:W-:-:S04]  /*0690*/  @P3 IADD3 R11, PT, PT, R11, 0x4, RZ ;  /* 0x000000040b0b3810 */ /* 0x000fc80007ffe0ff */
[----:B------:R2:W-:Y:S04]  /*06a0*/  @P3 ST.E desc[UR36][R12.64], RZ ;  /* 0x000000ff0c003985 */ /* 0x0005e8000c101924 */
[----:B------:R2:W-:Y:S04]  /*06b0*/  @P3 ST.E desc[UR36][R12.64+0x4], RZ ;  /* 0x000004ff0c003985 */ /* 0x0005e8000c101924 */
[----:B------:R2:W-:Y:S04]  /*06c0*/  @P3 ST.E desc[UR36][R12.64+0x8], RZ ;  /* 0x000008ff0c003985 */ /* 0x0005e8000c101924 */
[----:B------:R2:W-:Y:S01]  /*06d0*/  @P3 ST.E desc[UR36][R12.64+0xc], RZ ;  /* 0x00000cff0c003985 */ /* 0x0005e2000c101924 */
[----:B------:R-:W-:Y:S05]  /*06e0*/  @!P4 BRA `(.L_x_22) ;  /* 0x00000000001cc947 */ /* 0x000fea0003800000 */
[----:B--2---:R-:W-:Y:S01]  /*06f0*/  IMAD.WIDE.U32 R12, R11, 0x4, R4 ;  /* 0x000000040b0c7825 */ /* 0x004fe200078e0004 */
[----:B------:R-:W-:-:S04]  /*0700*/  ISETP.NE.AND P3, PT, R14, 0x1, PT ;  /* 0x000000010e00780c */ /* 0x000fc80003f65270 */
[----:B------:R3:W-:Y:S09]  /*0710*/  ST.E desc[UR36][R12.64], RZ ;  /* 0x000000ff0c007985 */ /* 0x0007f2000c101924 */
[----:B------:R-:W-:Y:S05]  /*0720*/  @!P3 BRA `(.L_x_22) ;  /* 0x00000000000cb947 */ /* 0x000fea0003800000 */
[----:B------:R-:W-:Y:S01]  /*0730*/  ISETP.NE.AND P3, PT, R14, 0x2, PT ;  /* 0x000000020e00780c */ /* 0x000fe20003f65270 */
[----:B------:R4:W-:-:S12]  /*0740*/  ST.E desc[UR36][R12.64+0x4], RZ ;  /* 0x000004ff0c007985 */ /* 0x0009d8000c101924 */
[----:B------:R4:W-:Y:S02]  /*0750*/  @P3 ST.E desc[UR36][R12.64+0x8], RZ ;  /* 0x000008ff0c003985 */ /* 0x0009e4000c101924 */
.L_x_22:
[----:B------:R-:W5:Y:S01]  /*0760*/  LDCU UR5, c[0x0][0x398] ;  /* 0x00007300ff0577ac */ /* 0x000f620008000800 */
[----:B------:R-:W0:Y:S01]  /*0770*/  LDCU UR4, c[0x0][0x3ac] ;  /* 0x00007580ff0477ac */ /* 0x000e220008000800 */
[----:B-----5:R-:W-:Y:S01]  /*0780*/  ISETP.GT.AND P3, PT, R7, UR5, PT ;  /* 0x0000000507007c0c */ /* 0x020fe2000bf64270 */
[----:B0-----:R-:W-:-:S12]  /*0790*/  UISETP.GE.AND UP0, UPT, UR4, 0x1, UPT ;  /* 0x000000010400788c */ /* 0x001fd8000bf06270 */
[----:B------:R-:W-:Y:S01]  /*07a0*/  @P3 IADD3 R8, PT, PT, -R17, UR5, RZ ;  /* 0x0000000511083c10 */ /* 0x000fe2000fffe1ff */
[----:B------:R-:W-:Y:S06]  /*07b0*/  BRA.U !UP0, `(.L_x_26) ;  /* 0x0000000d08d87547 */ /* 0x000fec000b800000 */
[----:B------:R-:W-:-:S07]  /*07c0*/  IMAD.MOV.U32 R11, RZ, RZ, RZ ;  /* 0x000000ffff0b7224 */ /* 0x000fce00078e00ff */
.L_x_41:
[----:B-1----:R-:W1:Y:S01]  /*07d0*/  LDC R23, c[0x0][0x3a0] ;  /* 0x0000e800ff177b82 */ /* 0x002e620000000800 */
[----:B0-----:R-:W0:Y:S01]  /*07e0*/  LDCU UR4, c[0x0][0x398] ;  /* 0x00007300ff0477ac */ /* 0x001e220008000800 */
[----:B------:R-:W-:Y:S01]  /*07f0*/  IMAD.MOV R14, RZ, RZ, -R11 ;  /* 0x000000ffff0e7224 */ /* 0x000fe200078e0a0b */
[----:B------:R-:W-:Y:S01]  /*0800*/  MOV R24, R11 ;  /* 0x0000000b00187202 */ /* 0x000fe20000000f00 */
[----:B------:R-:W5:Y:S01]  /*0810*/  LDCU UR5, c[0x0][0x3ac] ;  /* 0x00007580ff0577ac */ /* 0x000f620008000800 */
[----:B-1234-:R-:W-:-:S05]  /*0820*/  IMAD R12, R11, R23, R23 ;  /* 0x000000170b0c7224 */ /* 0x01efca00078e0217 */
[----:B0-----:R-:W-:Y:S02]  /*0830*/  ISETP.GT.AND P4, PT, R12, UR4, PT ;  /* 0x000000040c007c0c */ /* 0x001fe4000bf84270 */
[----:B------:R-:W-:-:S04]  /*0840*/  IADD3 R12, PT, PT, R11, 0x1, RZ ;  /* 0x000000010b0c7810 */ /* 0x000fc80007ffe0ff */
[----:B-----5:R-:W-:Y:S01]  /*0850*/  ISETP.NE.AND P3, PT, R12, UR5, PT ;  /* 0x000000050c007c0c */ /* 0x020fe2000bf65270 */
[----:B------:R-:W-:-:S06]  /*0860*/  IMAD.MOV.U32 R11, RZ, RZ, R12 ;  /* 0x000000ffff0b7224 */ /* 0x000fcc00078e000c */
[----:B------:R-:W-:Y:S01]  /*0870*/  @P4 IMAD R23, R23, R14, UR4 ;  /* 0x0000000417174e24 */ /* 0x000fe2000f8e020e */
[----:B------:R-:W-:Y:S06]  /*0880*/  @!P0 BRA `(.L_x_27) ;  /* 0x0000000800fc8947 */ /* 0x000fec0003800000 */
[----:B------:R-:W-:-:S07]  /*0890*/  HFMA2 R25, -RZ, RZ, 0, 0 ;  /* 0x00000000ff197431 */ /* 0x000fce00000001ff */
.L_x_33:
[----:B------:R-:W-:-:S05]  /*08a0*/  IMAD R26, R25, 0x20, R6 ;  /* 0x00000020191a7824 */ /* 0x000fca00078e0206 */
[----:B------:R-:W-:-:S13]  /*08b0*/  ISETP.GE.AND P4, PT, R26, R23, PT ;  /* 0x000000171a00720c */ /* 0x000fda0003f86270 */
[----:B01----:R-:W-:Y:S05]  /*08c0*/  @P4 BRA `(.L_x_27) ;  /* 0x0000000800ec4947 */ /* 0x003fea0003800000 */
[----:B------:R-:W0:Y:S01]  /*08d0*/  LDCU.64 UR4, c[0x0][0x3a0] ;  /* 0x00007400ff0477ac */ /* 0x000e220008000a00 */
[----:B------:R-:W-:Y:S01]  /*08e0*/  MOV R29, RZ ;  /* 0x000000ff001d7202 */ /* 0x000fe20000000f00 */
[----:B------:R-:W1:Y:S01]  /*08f0*/  LDCU UR6, c[0x0][0x398] ;  /* 0x00007300ff0677ac */ /* 0x000e620008000800 */
[----:B0-----:R-:W-:Y:S01]  /*0900*/  UISETP.GE.U32.AND UP0, UPT, UR5, 0x4, UPT ;  /* 0x000000040500788c */ /* 0x001fe2000bf06070 */
[----:B------:R-:W-:-:S04]  /*0910*/  IMAD R28, R24, UR4, R26 ;  /* 0x00000004181c7c24 */ /* 0x000fc8000f8e021a */
[----:B-1----:R-:W-:-:S04]  /*0920*/  IMAD R27, R28, UR6, R17 ;  /* 0x000000061c1b7c24 */ /* 0x002fc8000f8e0211 */
[----:B------:R-:W-:Y:S05]  /*0930*/  BRA.U !UP0, `(.L_x_28) ;  /* 0x00000005087c7547 */ /* 0x000fea000b800000 */
[----:B------:R-:W-:Y:S01]  /*0940*/  BSSY.RECONVERGENT B0, `(.L_x_29) ;  /* 0x000005d000007945 */ /* 0x000fe20003800200 */
[----:B------:R-:W-:-:S07]  /*0950*/  IMAD.MOV.U32 R29, RZ, RZ, RZ ;  /* 0x000000ffff1d7224 */ /* 0x000fce00078e00ff */
.L_x_30:
[----:B------:R-:W-:Y:S01]  /*0960*/  IADD3 R31, PT, PT, R2, R29, RZ ;  /* 0x0000001d021f7210 */ /* 0x000fe20007ffe0ff */
[----:B------:R-:W-:-:S03]  /*0970*/  IMAD.IADD R30, R3, 0x1, R2 ;  /* 0x00000001031e7824 */ /* 0x000fc600078e0202 */
[----:B------:R-:W-:-:S13]  /*0980*/  ISETP.GE.AND P5, PT, R31, R21, PT ;  /* 0x000000151f00720c */ /* 0x000fda0003fa6270 */
[----:B------:R-:W0:Y:S01]  /*0990*/  @!P5 LDC R14, c[0x0][0x398] ;  /* 0x0000e600ff0edb82 */ /* 0x000e220000000800 */
[----:B------:R-:W-:-:S07]  /*09a0*/  @!P5 IADD3 R15, PT, PT, R30, R29, RZ ;  /* 0x0000001d1e0fd210 */ /* 0x000fce0007ffe0ff */
[----:B------:R-:W1:Y:S01]  /*09b0*/  @!P5 LDC.64 R12, c[0x0][0x380] ;  /* 0x0000e000ff0cdb82 */ /* 0x000e620000000a00 */
[----:B0-----:R-:W-:-:S04]  /*09c0*/  @!P5 IMAD R15, R15, R14, R28 ;  /* 0x0000000e0f0fd224 */ /* 0x001fc800078e021c */
[----:B-1----:R-:W-:-:S03]  /*09d0*/  @!P5 IMAD.WIDE R14, R15, 0x4, R12 ;  /* 0x000000040f0ed825 */ /* 0x002fc600078e020c */
[----:B------:R-:W0:Y:S02]  /*09e0*/  LDC.64 R12, c[0x0][0x388] ;  /* 0x0000e200ff0c7b82 */ /* 0x000e240000000a00 */
[----:B------:R-:W2:Y:S01]  /*09f0*/  @!P5 LDG.E R30, desc[UR36][R14.64] ;  /* 0x000000240e1ed981 */ /* 0x000ea2000c1e1900 */
[----:B------:R-:W-:Y:S01]  /*0a00*/  ISETP.GE.AND P4, PT, R31, R8, PT ;  /* 0x000000081f00720c */ /* 0x000fe20003f86270 */
[----:B------:R-:W-:-:S04]  /*0a10*/  IMAD.IADD R33, R27, 0x1, R31 ;  /* 0x000000011b217824 */ /* 0x000fc800078e021f */
[----:B0-----:R-:W-:Y:S01]  /*0a20*/  IMAD.WIDE R12, R33, 0x4, R12 ;  /* 0x00000004210c7825 */ /* 0x001fe200078e020c */
[----:B------:R-:W0:Y:S01]  /*0a30*/  @!P5 S2R R35, SR_CgaCtaId ;  /* 0x000000000023d919 */ /* 0x000e220000008800 */
[----:B------:R-:W1:Y:S06]  /*0a40*/  @!P5 LDC R33, c[0x0][0x3a0] ;  /* 0x0000e800ff21db82 */ /* 0x000e6c0000000800 */
[----:B------:R-:W3:Y:S01]  /*0a50*/  @!P4 LDG.E R32, desc[UR36][R12.64] ;  /* 0x000000240c20c981 */ /* 0x000ee2000c1e1900 */
[----:B------:R-:W-:Y:S01]  /*0a60*/  @!P5 MOV R34, 0x400 ;  /* 0x000004000022d802 */ /* 0x000fe20000000f00 */
[----:B-1----:R-:W-:-:S03]  /*0a70*/  @!P5 IMAD R33, R31, R33, R26 ;  /* 0x000000211f21d224 */ /* 0x002fc600078e021a */
[----:B0-----:R-:W-:-:S04]  /*0a80*/  @!P5 LEA R34, R35, R34, 0x18 ;  /* 0x000000222322d211 */ /* 0x001fc800078ec0ff */
[----:B------:R-:W-:Y:S01]  /*0a90*/  @!P5 LEA R35, R33, R34, 0x2 ;  /* 0x000000222123d211 */ /* 0x000fe200078e10ff */
[----:B------:R-:W-:-:S04]  /*0aa0*/  VIADD R33, R31, 0x1 ;  /* 0x000000011f217836 */ /* 0x000fc80000000000 */
[----:B--2---:R0:W-:Y:S01]  /*0ab0*/  @!P5 STS [R35], R30 ;  /* 0x0000001e2300d388 */ /* 0x0041e20000000800 */
[----:B------:R-:W-:-:S13]  /*0ac0*/  ISETP.GE.AND P5, PT, R33, R21, PT ;  /* 0x000000152100720c */ /* 0x000fda0003fa6270 */
[----:B------:R-:W1:Y:S01]  /*0ad0*/  @!P5 LDC R34, c[0x0][0x398] ;  /* 0x0000e600ff22db82 */ /* 0x000e620000000800 */
[----:B------:R-:W-:-:S07]  /*0ae0*/  @!P5 IADD3 R37, PT, PT, R3, R33, RZ ;  /* 0x000000210325d210 */ /* 0x000fce0007ffe0ff */
[----:B------:R-:W2:Y:S01]  /*0af0*/  @!P5 LDC.64 R14, c[0x0][0x380] ;  /* 0x0000e000ff0edb82 */ /* 0x000ea20000000a00 */
[----:B-1----:R-:W-:-:S07]  /*0b00*/  @!P5 IMAD R37, R37, R34, R28 ;  /* 0x000000222525d224 */ /* 0x002fce00078e021c */
[----:B------:R-:W1:Y:S01]  /*0b10*/  @!P4 LDC R34, c[0x0][0x3a0] ;  /* 0x0000e800ff22cb82 */ /* 0x000e620000000800 */
[----:B--2---:R-:W-:-:S05]  /*0b20*/  @!P5 IMAD.WIDE R14, R37, 0x4, R14 ;  /* 0x00000004250ed825 */ /* 0x004fca00078e020e */
[----:B------:R2:W4:Y:S01]  /*0b30*/  @!P5 LDG.E R36, desc[UR36][R14.64] ;  /* 0x000000240e24d981 */ /* 0x000522000c1e1900 */
[----:B-1----:R-:W-:Y:S01]  /*0b40*/  @!P4 IMAD R37, R31, R34, R26 ;  /* 0x000000221f25c224 */ /* 0x002fe200078e021a */
[----:B--2---:R-:W1:Y:S01]  /*0b50*/  @!P5 S2R R14, SR_CgaCtaId ;  /* 0x00000000000ed919 */ /* 0x004e620000008800 */
[----:B------:R-:W2:Y:S02]  /*0b60*/  @!P5 LDC R34, c[0x0][0x3a0] ;  /* 0x0000e800ff22db82 */ /* 0x000ea40000000800 */
[----:B------:R-:W-:-:S05]  /*0b70*/  @!P4 IMAD R37, R37, 0x4, R10 ;  /* 0x000000042525c824 */ /* 0x000fca00078e020a */
[----:B---3--:R3:W-:Y:S01]  /*0b80*/  @!P4 STS [R37], R32 ;  /* 0x000000202500c388 */ /* 0x0087e20000000800 */
[----:B------:R-:W-:-:S13]  /*0b90*/  ISETP.GE.AND P4, PT, R33, R8, PT ;  /* 0x000000082100720c */ /* 0x000fda0003f86270 */
[----:B0-----:R-:W5:Y:S01]  /*0ba0*/  @!P4 LDG.E R30, desc[UR36][R12.64+0x4] ;  /* 0x000004240c1ec981 */ /* 0x001f62000c1e1900 */
[----:B------:R-:W-:-:S04]  /*0bb0*/  @!P5 MOV R35, 0x400 ;  /* 0x000004000023d802 */ /* 0x000fc80000000f00 */
[----:B-1----:R-:W-:Y:S01]  /*0bc0*/  @!P5 LEA R35, R14, R35, 0x18 ;  /* 0x000000230e23d211 */ /* 0x002fe200078ec0ff */
[----:B--2---:R-:W-:-:S05]  /*0bd0*/  @!P5 IMAD R14, R33, R34, R26 ;  /* 0x00000022210ed224 */ /* 0x004fca00078e021a */
[----:B---3--:R-:W-:Y:S01]  /*0be0*/  @!P5 LEA R37, R14, R35, 0x2 ;  /* 0x000000230e25d211 */ /* 0x008fe200078e10ff */
[----:B------:R-:W-:-:S04]  /*0bf0*/  VIADD R35, R31, 0x2 ;  /* 0x000000021f237836 */ /* 0x000fc80000000000 */
[----:B----4-:R0:W-:Y:S01]  /*0c00*/  @!P5 STS [R37], R36 ;  /* 0x000000242500d388 */ /* 0x0101e20000000800 */
[----:B------:R-:W-:-:S13]  /*0c10*/  ISETP.GE.AND P5, PT, R35, R21, PT ;  /* 0x000000152300720c */ /* 0x000fda0003fa6270 */
[----:B------:R-:W1:Y:S01]  /*0c20*/  @!P5 LDC R34, c[0x0][0x398] ;  /* 0x0000e600ff22db82 */ /* 0x000e620000000800 */
[----:B------:R-:W-:-:S07]  /*0c30*/  @!P5 IADD3 R32, PT, PT, R3, R35, RZ ;  /* 0x000000230320d210 */ /* 0x000fce0007ffe0ff */
[----:B------:R-:W2:Y:S08]  /*0c40*/  @!P5 LDC.64 R14, c[0x0][0x380] ;  /* 0x0000e000ff0edb82 */ /* 0x000eb00000000a00 */
[----:B0-----:R-:W0:Y:S01]  /*0c50*/  @!P5 LDC R36, c[0x0][0x3a0] ;  /* 0x0000e800ff24db82 */ /* 0x001e220000000800 */
[----:B-1----:R-:W-:-:S07]  /*0c60*/  @!P5 IMAD R34, R32, R34, R28 ;  /* 0x000000222022d224 */ /* 0x002fce00078e021c */
[----:B------:R-:W1:Y:S01]  /*0c70*/  @!P4 LDC R32, c[0x0][0x3a0] ;  /* 0x0000e800ff20cb82 */ /* 0x000e620000000800 */
[----:B--2---:R-:W-:-:S05]  /*0c80*/  @!P5 IMAD.WIDE R14, R34, 0x4, R14 ;  /* 0x00000004220ed825 */ /* 0x004fca00078e020e */
[----:B------:R2:W3:Y:S01]  /*0c90*/  @!P5 LDG.E R34, desc[UR36][R14.64] ;  /* 0x000000240e22d981 */ /* 0x0004e2000c1e1900 */
[----:B-1----:R-:W-:-:S04]  /*0ca0*/  @!P4 IMAD R33, R33, R32, R26 ;  /* 0x000000202121c224 */ /* 0x002fc800078e021a */
[----:B------:R-:W-:-:S05]  /*0cb0*/  @!P4 IMAD R33, R33, 0x4, R10 ;  /* 0x000000042121c824 */ /* 0x000fca00078e020a */
[----:B-----5:R1:W-:Y:S01]  /*0cc0*/  @!P4 STS [R33], R30 ;  /* 0x0000001e2100c388 */ /* 0x0203e20000000800 */
[----:B------:R-:W-:-:S13]  /*0cd0*/  ISETP.GE.AND P4, PT, R35, R8, PT ;  /* 0x000000082300720c */ /* 0x000fda0003f86270 */
[----:B------:R-:W4:Y:S01]  /*0ce0*/  @!P4 LDG.E R32, desc[UR36][R12.64+0x8] ;  /* 0x000008240c20c981 */ /* 0x000f22000c1e1900 */
[----:B------:R-:W-:Y:S01]  /*0cf0*/  @!P5 MOV R37, 0x400 ;  /* 0x000004000025d802 */ /* 0x000fe20000000f00 */
[----:B0-----:R-:W-:Y:S01]  /*0d00*/  @!P5 IMAD R36, R35, R36, R26 ;  /* 0x000000242324d224 */ /* 0x001fe200078e021a */
[----:B--2---:R-:W0:Y:S01]  /*0d10*/  @!P5 S2R R14, SR_CgaCtaId ;  /* 0x00000000000ed919 */ /* 0x004e220000008800 */
[----:B------:R-:W-:Y:S01]  /*0d20*/  VIADD R31, R31, 0x3 ;  /* 0x000000031f1f7836 */ /* 0x000fe20000000000 */
[----:B0-----:R-:W-:-:S04]  /*0d30*/  @!P5 LEA R37, R14, R37, 0x18 ;  /* 0x000000250e25d211 */ /* 0x001fc800078ec0ff */
[----:B------:R-:W-:Y:S02]  /*0d40*/  @!P5 LEA R37, R36, R37, 0x2 ;  /* 0x000000252425d211 */ /* 0x000fe400078e10ff */
[----:B------:R-:W1:Y:S02]  /*0d50*/  @!P4 LDC R36, c[0x0][0x3a0] ;  /* 0x0000e800ff24cb82 */ /* 0x000e640000000800 */
[----:B-1----:R-:W-:-:S05]  /*0d60*/  @!P4 IMAD R33, R35, R36, R26 ;  /* 0x000000242321c224 */ /* 0x002fca00078e021a */
[----:B------:R-:W-:Y:S01]  /*0d70*/  @!P4 LEA R33, R33, R10, 0x2 ;  /* 0x0000000a2121c211 */ /* 0x000fe200078e10ff */
[----:B---3--:R0:W-:Y:S01]  /*0d80*/  @!P5 STS [R37], R34 ;  /* 0x000000222500d388 */ /* 0x0081e20000000800 */
[----:B------:R-:W-:-:S13]  /*0d90*/  ISETP.GE.AND P5, PT, R31, R21, PT ;  /* 0x000000151f00720c */ /* 0x000fda0003fa6270 */
[----:B------:R-:W1:Y:S01]  /*0da0*/  @!P5 LDC R30, c[0x0][0x398] ;  /* 0x0000e600ff1edb82 */ /* 0x000e620000000800 */
[----:B------:R-:W-:-:S07]  /*0db0*/  @!P5 IMAD.IADD R35, R3, 0x1, R31 ;  /* 0x000000010323d824 */ /* 0x000fce00078e021f */
[----:B------:R-:W2:Y:S01]  /*0dc0*/  @!P5 LDC.64 R14, c[0x0][0x380] ;  /* 0x0000e000ff0edb82 */ /* 0x000ea20000000a00 */
[----:B----4-:R3:W-:Y:S01]  /*0dd0*/  @!P4 STS [R33], R32 ;  /* 0x000000202100c388 */ /* 0x0107e20000000800 */
[----:B------:R-:W-:Y:S01]  /*0de0*/  ISETP.GE.AND P4, PT, R31, R8, PT ;  /* 0x000000081f00720c */ /* 0x000fe20003f86270 */
[----:B-1----:R-:W-:-:S05]  /*0df0*/  @!P5 IMAD R35, R35, R30, R28 ;  /* 0x0000001e2323d224 */ /* 0x002fca00078e021c */
[----:B------:R-:W1:Y:S01]  /*0e00*/  @!P5 LDC R30, c[0x0][0x3a0] ;  /* 0x0000e800ff1edb82 */ /* 0x000e620000000800 */
[----:B--2---:R-:W-:-:S06]  /*0e10*/  @!P5 IMAD.WIDE R14, R35, 0x4, R14 ;  /* 0x00000004230ed825 */ /* 0x004fcc00078e020e */
[----:B------:R-:W2:Y:S01]  /*0e20*/  @!P4 LDG.E R12, desc[UR36][R12.64+0xc] ;  /* 0x00000c240c0cc981 */ /* 0x000ea2000c1e1900 */
[----:B------:R-:W3:Y:S03]  /*0e30*/  @!P4 LDC R36, c[0x0][0x3a0] ;  /* 0x0000e800ff24cb82 */ /* 0x000ee60000000800 */
[----:B------:R-:W4:Y:S01]  /*0e40*/  @!P5 LDG.E R14, desc[UR36][R14.64] ;  /* 0x000000240e0ed981 */ /* 0x000f22000c1e1900 */
[----:B------:R-:W5:Y:S01]  /*0e50*/  @!P5 S2R R35, SR_CgaCtaId ;  /* 0x000000000023d919 */ /* 0x000f620000008800 */
[----:B0-----:R-:W-:Y:S01]  /*0e60*/  @!P5 MOV R34, 0x400 ;  /* 0x000004000022d802 */ /* 0x001fe20000000f00 */
[--C-:B-1----:R-:W-:Y:S01]  /*0e70*/  @!P5 IMAD R30, R31, R30, R26.reuse ;  /* 0x0000001e1f1ed224 */ /* 0x102fe200078e021a */
[----:B------:R-:W-:Y:S01]  /*0e80*/  IADD3 R29, PT, PT, R29, 0x4, RZ ;  /* 0x000000041d1d7810 */ /* 0x000fe20007ffe0ff */
[----:B---3--:R-:W-:-:S04]  /*0e90*/  @!P4 IMAD R33, R31, R36, R26 ;  /* 0x000000241f21c224 */ /* 0x008fc800078e021a */
[----:B------:R-:W-:Y:S01]  /*0ea0*/  @!P4 IMAD R33, R33, 0x4, R10 ;  /* 0x000000042121c824 */ /* 0x000fe200078e020a */
[----:B-----5:R-:W-:-:S04]  /*0eb0*/  @!P5 LEA R35, R35, R34, 0x18 ;  /* 0x000000222323d211 */ /* 0x020fc800078ec0ff */
[----:B------:R-:W-:-:S05]  /*0ec0*/  @!P5 LEA R31, R30, R35, 0x2 ;  /* 0x000000231e1fd211 */ /* 0x000fca00078e10ff */
[----:B----4-:R0:W-:Y:S04]  /*0ed0*/  @!P5 STS [R31], R14 ;  /* 0x0000000e1f00d388 */ /* 0x0101e80000000800 */
[----:B--2---:R0:W-:Y:S01]  /*0ee0*/  @!P4 STS [R33], R12 ;  /* 0x0000000c2100c388 */ /* 0x0041e20000000800 */
[----:B------:R-:W-:-:S13]  /*0ef0*/  ISETP.NE.AND P4, PT, R29, R20, PT ;  /* 0x000000141d00720c */ /* 0x000fda0003f85270 */
[----:B0-----:R-:W-:Y:S05]  /*0f00*/  @P4 BRA `(.L_x_30) ;  /* 0xfffffff800944947 */ /* 0x001fea000383ffff */
[----:B------:R-:W-:Y:S05]  /*0f10*/  BSYNC.RECONVERGENT B0 ;  /* 0x0000000000007941 */ /* 0x000fea0003800200 */
.L_x_29:
[----:B------:R-:W-:-:S07]  /*0f20*/  IMAD.MOV.U32 R29, RZ, RZ, R20 ;  /* 0x000000ffff1d7224 */ /* 0x000fce00078e0014 */
.L_x_28:
[----:B------:R-:W0:Y:S02]  /*0f30*/  LDCU UR4, c[0x0][0x3a4] ;  /* 0x00007480ff0477ac */ /* 0x000e240008000800 */
[----:B0-----:R-:W-:-:S04]  /*0f40*/  ULOP3.LUT UR4, UR4, 0x3, URZ, 0xc0, !UPT ;  /* 0x0000000304047892 */ /* 0x001fc8000f8ec0ff */
[----:B------:R-:W-:-:S09]  /*0f50*/  UISETP.NE.AND UP0, UPT, UR4, URZ, UPT ;  /* 0x000000ff0400728c */ /* 0x000fd2000bf05270 */
[----:B------:R-:W-:Y:S05]  /*0f60*/  BRA.U !UP0, `(.L_x_31) ;  /* 0x0000000508347547 */ /* 0x000fea000b800000 */
[----:B------:R-:W0:Y:S01]  /*0f70*/  LDCU UR5, c[0x0][0x3a4] ;  /* 0x00007480ff0577ac */ /* 0x000e220008000800 */
[----:B------:R-:W-:Y:S02]  /*0f80*/  UISETP.NE.AND UP0, UPT, UR4, 0x1, UPT ;  /* 0x000000010400788c */ /* 0x000fe4000bf05270 */
[----:B0-----:R-:W-:-:S07]  /*0f90*/  ULOP3.LUT UP1, URZ, UR5, 0x1, URZ, 0xc0, !UPT ;  /* 0x0000000105ff7892 */ /* 0x001fce000f82c0ff */
[----:B------:R-:W-:Y:S05]  /*0fa0*/  BRA.U !UP0, `(.L_x_32) ;  /* 0x0000000108bc7547 */ /* 0x000fea000b800000 */
        /* <DEDUP_REMOVED lines=20> */
[C---:B------:R-:W-:Y:S01]  /*10f0*/  VIADD R33, R31.reuse, 0x1 ;  /* 0x000000011f217836 */ /* 0x040fe20000000000 */
[----:B------:R-:W0:Y:S02]  /*1100*/  @!P4 LDC R34, c[0x0][0x3a0] ;  /* 0x0000e800ff22cb82 */ /* 0x000e240000000800 */
[----:B0-----:R-:W-:-:S05]  /*1110*/  @!P4 IMAD R31, R31, R34, R26 ;  /* 0x000000221f1fc224 */ /* 0x001fca00078e021a */
[----:B------:R-:W-:Y:S01]  /*1120*/  @!P4 LEA R31, R31, R10, 0x2 ;  /* 0x0000000a1f1fc211 */ /* 0x000fe200078e10ff */
[----:B--2---:R0:W-:Y:S01]  /*1130*/  @!P5 STS [R35], R30 ;  /* 0x0000001e2300d388 */ /* 0x0041e20000000800 */
[----:B------:R-:W-:-:S13]  /*1140*/  ISETP.GE.AND P5, PT, R33, R21, PT ;  /* 0x000000152100720c */ /* 0x000fda0003fa6270 */
[----:B------:R-:W1:Y:S01]  /*1150*/  @!P5 LDC R36, c[0x0][0x398] ;  /* 0x0000e600ff24db82 */ /* 0x000e620000000800 */
[----:B------:R-:W-:-:S07]  /*1160*/  @!P5 IMAD.IADD R37, R3, 0x1, R33 ;  /* 0x000000010325d824 */ /* 0x000fce00078e0221 */
[----:B------:R-:W2:Y:S01]  /*1170*/  @!P5 LDC.64 R12, c[0x0][0x380] ;  /* 0x0000e000ff0cdb82 */ /* 0x000ea20000000a00 */
[----:B---3--:R3:W-:Y:S01]  /*1180*/  @!P4 STS [R31], R32 ;  /* 0x000000201f00c388 */ /* 0x0087e20000000800 */
[----:B------:R-:W-:-:S06]  /*1190*/  ISETP.GE.AND P4, PT, R33, R8, PT ;  /* 0x000000082100720c */ /* 0x000fcc0003f86270 */
[----:B0-----:R-:W0:Y:S01]  /*11a0*/  @!P5 LDC R30, c[0x0][0x3a0] ;  /* 0x0000e800ff1edb82 */ /* 0x001e220000000800 */
[----:B-1----:R-:W-:-:S06]  /*11b0*/  @!P5 IMAD R37, R37, R36, R28 ;  /* 0x000000242525d224 */ /* 0x002fcc00078e021c */
[----:B------:R-:W4:Y:S01]  /*11c0*/  @!P4 LDG.E R14, desc[UR36][R14.64+0x4] ;  /* 0x000004240e0ec981 */ /* 0x000f22000c1e1900 */
[----:B------:R-:W1:Y:S01]  /*11d0*/  @!P4 LDC R36, c[0x0][0x3a0] ;  /* 0x0000e800ff24cb82 */ /* 0x000e620000000800 */
[----:B--2---:R-:W-:-:S06]  /*11e0*/  @!P5 IMAD.WIDE R12, R37, 0x4, R12 ;  /* 0x00000004250cd825 */ /* 0x004fcc00078e020c */
[----:B------:R-:W2:Y:S01]  /*11f0*/  @!P5 LDG.E R12, desc[UR36][R12.64] ;  /* 0x000000240c0cd981 */ /* 0x000ea2000c1e1900 */
[----:B------:R-:W3:Y:S01]  /*1200*/  @!P5 S2R R35, SR_CgaCtaId ;  /* 0x000000000023d919 */ /* 0x000ee20000008800 */
[----:B------:R-:W-:Y:S01]  /*1210*/  @!P5 MOV R34, 0x400 ;  /* 0x000004000022d802 */ /* 0x000fe20000000f00 */
[C-C-:B0-----:R-:W-:Y:S02]  /*1220*/  @!P5 IMAD R30, R33.reuse, R30, R26.reuse ;  /* 0x0000001e211ed224 */ /* 0x141fe400078e021a */
[----:B-1----:R-:W-:-:S04]  /*1230*/  @!P4 IMAD R33, R33, R36, R26 ;  /* 0x000000242121c224 */ /* 0x002fc800078e021a */
[----:B------:R-:W-:Y:S01]  /*1240*/  @!P4 IMAD R33, R33, 0x4, R10 ;  /* 0x000000042121c824 */ /* 0x000fe200078e020a */
[----:B---3--:R-:W-:-:S04]  /*1250*/  @!P5 LEA R31, R35, R34, 0x18 ;  /* 0x00000022231fd211 */ /* 0x008fc800078ec0ff */
[----:B------:R-:W-:Y:S02]  /*1260*/  @!P5 LEA R31, R30, R31, 0x2 ;  /* 0x0000001f1e1fd211 */ /* 0x000fe400078e10ff */
[----:B------:R-:W-:-:S03]  /*1270*/  IADD3 R29, PT, PT, R29, 0x2, RZ ;  /* 0x000000021d1d7810 */ /* 0x000fc60007ffe0ff */
[----:B--2---:R0:W-:Y:S04]  /*1280*/  @!P5 STS [R31], R12 ;  /* 0x0000000c1f00d388 */ /* 0x0041e80000000800 */
[----:B----4-:R0:W-:Y:S02]  /*1290*/  @!P4 STS [R33], R14 ;  /* 0x0000000e2100c388 */ /* 0x0101e40000000800 */
.L_x_32:
[----:B------:R-:W-:Y:S05]  /*12a0*/  BRA.U !UP1, `(.L_x_31) ;  /* 0x0000000109647547 */ /* 0x000fea000b800000 */
[----:B0-----:R-:W-:Y:S01]  /*12b0*/  IMAD.IADD R31, R2, 0x1, R29 ;  /* 0x00000001021f7824 */ /* 0x001fe200078e021d */
[----:B------:R-:W-:-:S04]  /*12c0*/  IADD3 R32, PT, PT, R3, R2, RZ ;  /* 0x0000000203207210 */ /* 0x000fc80007ffe0ff */
[C---:B------:R-:W-:Y:S02]  /*12d0*/  ISETP.GE.AND P4, PT, R31.reuse, R21, PT ;  /* 0x000000151f00720c */ /* 0x040fe40003f86270 */
[----:B------:R-:W-:-:S11]  /*12e0*/  ISETP.GE.AND P5, PT, R31, R8, PT ;  /* 0x000000081f00720c */ /* 0x000fd60003fa6270 */
[----:B------:R-:W0:Y:S01]  /*12f0*/  @!P4 LDC R30, c[0x0][0x398] ;  /* 0x0000e600ff1ecb82 */ /* 0x000e220000000800 */
[----:B------:R-:W-:Y:S01]  /*1300*/  @!P4 IMAD.IADD R29, R32, 0x1, R29 ;  /* 0x00000001201dc824 */ /* 0x000fe200078e021d */
[----:B------:R-:W-:-:S06]  /*1310*/  @!P5 IADD3 R27, PT, PT, R27, R31, RZ ;  /* 0x0000001f1b1bd210 */ /* 0x000fcc0007ffe0ff */
[----:B------:R-:W1:Y:S08]  /*1320*/  @!P4 LDC.64 R14, c[0x0][0x380] ;  /* 0x0000e000ff0ecb82 */ /* 0x000e700000000a00 */
[----:B------:R-:W2:Y:S01]  /*1330*/  @!P5 LDC.64 R12, c[0x0][0x388] ;  /* 0x0000e200ff0cdb82 */ /* 0x000ea20000000a00 */
[----:B0-----:R-:W-:-:S07]  /*1340*/  @!P4 IMAD R29, R29, R30, R28 ;  /* 0x0000001e1d1dc224 */ /* 0x001fce00078e021c */
[----:B------:R-:W0:Y:S01]  /*1350*/  @!P5 LDC R30, c[0x0][0x3a0] ;  /* 0x0000e800ff1edb82 */ /* 0x000e220000000800 */
[----:B-1----:R-:W-:-:S06]  /*1360*/  @!P4 IMAD.WIDE R14, R29, 0x4, R14 ;  /* 0x000000041d0ec825 */ /* 0x002fcc00078e020e */
[----:B------:R-:W3:Y:S01]  /*1370*/  @!P4 LDG.E R14, desc[UR36][R14.64] ;  /* 0x000000240e0ec981 */ /* 0x000ee2000c1e1900 */
[----:B--2---:R-:W-:Y:S01]  /*1380*/  @!P5 IMAD.WIDE R12, R27, 0x4, R12 ;  /* 0x000000041b0cd825 */ /* 0x004fe200078e020c */
[----:B------:R-:W1:Y:S01]  /*1390*/  @!P4 S2R R29, SR_CgaCtaId ;  /* 0x00000000001dc919 */ /* 0x000e620000008800 */
[----:B------:R-:W2:Y:S04]  /*13a0*/  @!P4 LDC R27, c[0x0][0x3a0] ;  /* 0x0000e800ff1bcb82 */ /* 0x000ea80000000800 */
[----:B------:R-:W4:Y:S01]  /*13b0*/  @!P5 LDG.E R12, desc[UR36][R12.64] ;  /* 0x000000240c0cd981 */ /* 0x000f22000c1e1900 */
[----:B------:R-:W-:Y:S01]  /*13c0*/  @!P4 MOV R28, 0x400 ;  /* 0x00000400001cc802 */ /* 0x000fe20000000f00 */
[----:B--2---:R-:W-:-:S03]  /*13d0*/  @!P4 IMAD R27, R31, R27, R26 ;  /* 0x0000001b1f1bc224 */ /* 0x004fc600078e021a */
[----:B-1----:R-:W-:Y:S01]  /*13e0*/  @!P4 LEA R28, R29, R28, 0x18 ;  /* 0x0000001c1d1cc211 */ /* 0x002fe200078ec0ff */
[----:B0-----:R-:W-:-:S04]  /*13f0*/  @!P5 IMAD R29, R31, R30, R26 ;  /* 0x0000001e1f1dd224 */ /* 0x001fc800078e021a */
[----:B------:R-:W-:Y:S01]  /*1400*/  @!P4 IMAD R27, R27, 0x4, R28 ;  /* 0x000000041b1bc824 */ /* 0x000fe200078e021c */
[----:B------:R-:W-:-:S04]  /*1410*/  @!P5 LEA R29, R29, R10, 0x2 ;  /* 0x0000000a1d1dd211 */ /* 0x000fc800078e10ff */
[----:B---3--:R1:W-:Y:S04]  /*1420*/  @!P4 STS [R27], R14 ;  /* 0x0000000e1b00c388 */ /* 0x0083e80000000800 */
[----:B----4-:R1:W-:Y:S02]  /*1430*/  @!P5 STS [R29], R12 ;  /* 0x0000000c1d00d388 */ /* 0x0103e40000000800 */
.L_x_31:
[----:B------:R-:W2:Y:S01]  /*1440*/  LDCU UR4, c[0x0][0x3a8] ;  /* 0x00007500ff0477ac */ /* 0x000ea20008000800 */
[----:B------:R-:W-:-:S05]  /*1450*/  VIADD R25, R25, 0x1 ;  /* 0x0000000119197836 */ /* 0x000fca0000000000 */
[----:B--2---:R-:W-:-:S13]  /*1460*/  ISETP.NE.AND P4, PT, R25, UR4, PT ;  /* 0x0000000419007c0c */ /* 0x004fda000bf85270 */
[----:B------:R-:W-:Y:S05]  /*1470*/  @P4 BRA `(.L_x_33) ;  /* 0xfffffff400084947 */ /* 0x000fea000383ffff */
.L_x_27:
[----:B------:R-:W-:Y:S01]  /*1480*/  ISETP.LT.OR P4, PT, R8, 0x1, !P1 ;  /* 0x000000010800780c */ /* 0x000fe20004f81670 */
[----:B------:R-:W-:Y:S05]  /*1490*/  WARPSYNC.ALL ;  /* 0x0000000000007948 */ /* 0x000fea0003800000 */
[----:B------:R-:W-:Y:S06]  /*14a0*/  BAR.SYNC.DEFER_BLOCKING 0x0 ;  /* 0x0000000000007b1d */ /* 0x000fec0000010000 */
[----:B------:R-:W-:Y:S04]  /*14b0*/  BSSY.RECONVERGENT B0, `(.L_x_34) ;  /* 0x0000024000007945 */ /* 0x000fe80003800200 */
[----:B------:R-:W-:Y:S05]  /*14c0*/  @P4 BRA `(.L_x_35) ;  /* 0x0000000000884947 */ /* 0x000fea0003800000 */
[----:B------:R-:W-:-:S07]  /*14d0*/  HFMA2 R25, -RZ, RZ, 0, 0 ;  /* 0x00000000ff197431 */ /* 0x000fce00000001ff */
.L_x_40:
[----:B------:R-:W-:Y:S01]  /*14e0*/  IMAD.MOV.U32 R24, RZ, RZ, R25 ;  /* 0x000000ffff187224 */ /* 0x000fe200078e0019 */
[----:B01----:R-:W-:Y:S01]  /*14f0*/  IADD3 R14, PT, PT, R2, R25, RZ ;  /* 0x00000019020e7210 */ /* 0x003fe20007ffe0ff */
[----:B------:R-:W-:Y:S01]  /*1500*/  VIADD R25, R25, 0x1 ;  /* 0x0000000119197836 */ /* 0x000fe20000000000 */
[----:B------:R-:W-:-:S04]  /*1510*/  MOV R15, RZ ;  /* 0x000000ff000f7202 */ /* 0x000fc80000000f00 */
[----:B------:R-:W-:-:S13]  /*1520*/  ISETP.NE.AND P4, PT, R25, R9, PT ;  /* 0x000000091900720c */ /* 0x000fda0003f85270 */
.L_x_39:
[----:B------:R-:W-:Y:S01]  /*1530*/  ISETP.GE.AND P5, PT, R6, R23, PT ;  /* 0x000000170600720c */ /* 0x000fe20003fa6270 */
[----:B------:R-:W-:-:S12]  /*1540*/  BSSY.RECONVERGENT B1, `(.L_x_36) ;  /* 0x0000016000017945 */ /* 0x000fd80003800200 */
[----:B01----:R-:W-:Y:S05]  /*1550*/  @P5 BRA `(.L_x_37) ;  /* 0x0000000000505947 */ /* 0x003fea0003800000 */
[----:B------:R-:W0:Y:S01]  /*1560*/  LDCU UR4, c[0x0][0x39c] ;  /* 0x00007380ff0477ac */ /* 0x000e220008000800 */
[----:B------:R-:W1:Y:S01]  /*1570*/  S2R R29, SR_CgaCtaId ;  /* 0x00000000001d7919 */ /* 0x000e620000008800 */
[----:B------:R-:W2:Y:S01]  /*1580*/  LDC R33, c[0x0][0x3a0] ;  /* 0x0000e800ff217b82 */ /* 0x000ea20000000800 */
[----:B0-----:R-:W-:-:S04]  /*1590*/  IMAD R13, R24, UR4, R15 ;  /* 0x00000004180d7c24 */ /* 0x001fc8000f8e020f */
[----:B------:R-:W-:-:S05]  /*15a0*/  IMAD.WIDE R12, R13, 0x4, R4 ;  /* 0x000000040d0c7825 */ /* 0x000fca00078e0204 */
[----:B------:R0:W5:Y:S01]  /*15b0*/  LD.E R27, desc[UR36][R12.64] ;  /* 0x000000240c1b7980 */ /* 0x000162000c101900 */
[----:B------:R-:W-:-:S04]  /*15c0*/  MOV R26, 0x400 ;  /* 0x00000400001a7802 */ /* 0x000fc80000000f00 */
[----:B-1----:R-:W-:Y:S01]  /*15d0*/  LEA R31, R29, R26, 0x18 ;  /* 0x0000001a1d1f7211 */ /* 0x002fe200078ec0ff */
[----:B------:R-:W-:-:S07]  /*15e0*/  IMAD.MOV.U32 R26, RZ, RZ, R6 ;  /* 0x000000ffff1a7224 */ /* 0x000fce00078e0006 */
.L_x_38:
[-CC-:B--2---:R-:W-:Y:S02]  /*15f0*/  IMAD R28, R14, R33.reuse, R26.reuse ;  /* 0x000000210e1c7224 */ /* 0x184fe400078e021a */
[----:B------:R-:W-:Y:S01]  /*1600*/  IMAD R29, R15, R33, R26 ;  /* 0x000000210f1d7224 */ /* 0x000fe200078e021a */
[----:B------:R-:W-:Y:S02]  /*1610*/  IADD3 R26, PT, PT, R26, 0x20, RZ ;  /* 0x000000201a1a7810 */ /* 0x000fe40007ffe0ff */
[----:B------:R-:W-:Y:S01]  /*1620*/  LEA R28, R28, R31, 0x2 ;  /* 0x0000001f1c1c7211 */ /* 0x000fe200078e10ff */
[----:B------:R-:W-:Y:S01]  /*1630*/  IMAD R29, R29, 0x4, R10 ;  /* 0x000000041d1d7824 */ /* 0x000fe200078e020a */
[----:B------:R-:W-:-:S04]  /*1640*/  ISETP.GE.AND P5, PT, R26, R23, PT ;  /* 0x000000171a00720c */ /* 0x000fc80003fa6270 */
[----:B------:R-:W-:Y:S04]  /*1650*/  LDS R28, [R28] ;  /* 0x000000001c1c7984 */ /* 0x000fe80000000800 */
[----:B-1----:R-:W1:Y:S02]  /*1660*/  LDS R29, [R29] ;  /* 0x000000001d1d7984 */ /* 0x002e640000000800 */
[----:B-1---5:R-:W-:-:S05]  /*1670*/  FFMA R27, R28, R29, R27 ;  /* 0x0000001d1c1b7223 */ /* 0x022fca000000001b */
[----:B------:R1:W-:Y:S01]  /*1680*/  ST.E desc[UR36][R12.64], R27 ;  /* 0x0000001b0c007985 */ /* 0x0003e2000c101924 */
[----:B------:R-:W-:Y:S05]  /*1690*/  @!P5 BRA `(.L_x_38) ;  /* 0xfffffffc00d4d947 */ /* 0x000fea000383ffff */
.L_x_37:
[----:B------:R-:W-:Y:S05]  /*16a0*/  BSYNC.RECONVERGENT B1 ;  /* 0x0000000000017941 */ /* 0x000fea0003800200 */
.L_x_36:
[----:B------:R-:W-:-:S05]  /*16b0*/  VIADD R15, R15, 0x1 ;  /* 0x000000010f0f7836 */ /* 0x000fca0000000000 */
[----:B------:R-:W-:-:S13]  /*16c0*/  ISETP.GE.AND P5, PT, R15, R8, PT ;  /* 0x000000080f00720c */ /* 0x000fda0003fa6270 */
[----:B------:R-:W-:Y:S05]  /*16d0*/  @!P5 BRA `(.L_x_39) ;  /* 0xfffffffc0094d947 */ /* 0x000fea000383ffff */
[----:B------:R-:W-:Y:S05]  /*16e0*/  @P4 BRA `(.L_x_40) ;  /* 0xfffffffc007c4947 */ /* 0x000fea000383ffff */
.L_x_35:
[----:B------:R-:W-:Y:S05]  /*16f0*/  BSYNC.RECONVERGENT B0 ;  /* 0x0000000000007941 */ /* 0x000fea0003800200 */
.L_x_34:
[----:B------:R-:W-:Y:S06]  /*1700*/  BAR.SYNC.DEFER_BLOCKING 0x0 ;  /* 0x0000000000007b1d */ /* 0x000fec0000010000 */
[----:B------:R-:W-:Y:S05]  /*1710*/  @P3 BRA `(.L_x_41) ;  /* 0xfffffff0002c3947 */ /* 0x000fea000383ffff */
.L_x_26:
[----:B------:R-:W-:Y:S05]  /*1720*/  @!P2 BRA `(.L_x_42) ;  /* 0x0000000400bca947 */ /* 0x000fea0003800000 */
[----:B------:R-:W-:Y:S02]  /*1730*/  ISETP.GE.U32.AND P2, PT, R0, 0x4, PT ;  /* 0x000000040000780c */ /* 0x000fe40003f46070 */
[----:B0-----:R-:W-:-:S11]  /*1740*/  MOV R31, RZ ;  /* 0x000000ff001f7202 */ /* 0x001fd60000000f00 */
[----:B------:R-:W-:Y:S05]  /*1750*/  @!P2 BRA `(.L_x_43) ;  /* 0x0000000000e8a947 */ /* 0x000fea0003800000 */
[----:B------:R-:W-:Y:S01]  /*1760*/  BSSY B0, `(.L_x_43) ;  /* 0x0000039000007945 */ /* 0x000fe20003800000 */
[----:B------:R-:W-:-:S07]  /*1770*/  IMAD.MOV.U32 R33, RZ, RZ, RZ ;  /* 0x000000ffff217224 */ /* 0x000fce00078e00ff */
.L_x_45:
[----:B0-----:R-:W-:-:S05]  /*1780*/  IMAD.WIDE.U32 R24, R33, 0x4, R4 ;  /* 0x0000000421187825 */ /* 0x001fca00078e0004 */
[----:B-1234-:R0:W5:Y:S01]  /*1790*/  LD.E R13, desc[UR36][R24.64] ;  /* 0x00000024180d7980 */ /* 0x01e162000c101900 */
[----:B------:R-:W-:-:S03]  /*17a0*/  UMOV UR4, 0xffffffff ;  /* 0xffffffff00047882 */ /* 0x000fc60000000000 */
[----:B------:R-:W-:Y:S05]  /*17b0*/  BRA.DIV UR4, `(.L_x_44) ;  /* 0x0000001204147947 */ /* 0x000fea000b800000 */
[----:B------:R-:W2:Y:S04]  /*17c0*/  LD.E R28, desc[UR36][R24.64+0x4] ;  /* 0x00000424181c7980 */ /* 0x000ea8000c101900 */
[----:B------:R-:W3:Y:S04]  /*17d0*/  LD.E R30, desc[UR36][R24.64+0x8] ;  /* 0x00000824181e7980 */ /* 0x000ee8000c101900 */
[----:B------:R-:W4:Y:S04]  /*17e0*/  LD.E R23, desc[UR36][R24.64+0xc] ;  /* 0x00000c2418177980 */ /* 0x000f28000c101900 */
[----:B-----5:R-:W1:Y:S02]  /*17f0*/  SHFL.DOWN PT, R14, R13, 0x10, 0x1f ;  /* 0x0a001f000d0e7f89 */ /* 0x020e6400000e0000 */
[----:B-1----:R-:W-:-:S05]  /*1800*/  FADD R13, R13, R14 ;  /* 0x0000000e0d0d7221 */ /* 0x002fca0000000000 */
[----:B------:R-:W1:Y:S02]  /*1810*/  SHFL.DOWN PT, R14, R13, 0x8, 0x1f ;  /* 0x09001f000d0e7f89 */ /* 0x000e6400000e0000 */
[----:B-1----:R-:W-:-:S05]  /*1820*/  FADD R27, R13, R14 ;  /* 0x0000000e0d1b7221 */ /* 0x002fca0000000000 */
[----:B------:R-:W-:Y:S04]  /*1830*/  SHFL.DOWN PT, R14, R27, 0x4, 0x1f ;  /* 0x08801f001b0e7f89 */ /* 0x000fe800000e0000 */
[----:B--2---:R-:W1:Y:S04]  /*1840*/  SHFL.DOWN PT, R29, R28, 0x10, 0x1f ;  /* 0x0a001f001c1d7f89 */ /* 0x004e6800000e0000 */
[----:B---3--:R-:W2:Y:S04]  /*1850*/  SHFL.DOWN PT, R31, R30, 0x10, 0x1f ;  /* 0x0a001f001e1f7f89 */ /* 0x008ea800000e0000 */
[----:B----4-:R-:W3:Y:S01]  /*1860*/  SHFL.DOWN PT, R26, R23, 0x10, 0x1f ;  /* 0x0a001f00171a7f89 */ /* 0x010ee200000e0000 */
[----:B-1----:R-:W-:Y:S01]  /*1870*/  FADD R32, R28, R29 ;  /* 0x0000001d1c207221 */ /* 0x002fe20000000000 */
[----:B--2---:R-:W-:-:S04]  /*1880*/  FADD R34, R30, R31 ;  /* 0x0000001f1e227221 */ /* 0x004fc80000000000 */
[----:B------:R-:W1:Y:S01]  /*1890*/  SHFL.DOWN PT, R29, R32, 0x8, 0x1f ;  /* 0x09001f00201d7f89 */ /* 0x000e6200000e0000 */
[----:B---3--:R-:W-:-:S03]  /*18a0*/  FADD R26, R23, R26 ;  /* 0x0000001a171a7221 */ /* 0x008fc60000000000 */
[----:B------:R-:W2:Y:S04]  /*18b0*/  SHFL.DOWN PT, R31, R34, 0x8, 0x1f ;  /* 0x09001f00221f7f89 */ /* 0x000ea800000e0000 */
[----:B------:R-:W3:Y:S01]  /*18c0*/  SHFL.DOWN PT, R37, R26, 0x8, 0x1f ;  /* 0x09001f001a257f89 */ /* 0x000ee200000e0000 */
[----:B-1----:R-:W-:Y:S01]  /*18d0*/  FADD R29, R32, R29 ;  /* 0x0000001d201d7221 */ /* 0x002fe20000000000 */
[----:B------:R-:W-:Y:S01]  /*18e0*/  FADD R32, R27, R14 ;  /* 0x0000000e1b207221 */ /* 0x000fe20000000000 */
[----:B--2---:R-:W-:-:S03]  /*18f0*/  FADD R31, R34, R31 ;  /* 0x0000001f221f7221 */ /* 0x004fc60000000000 */
[----:B------:R-:W1:Y:S01]  /*1900*/  SHFL.DOWN PT, R28, R29, 0x4, 0x1f ;  /* 0x08801f001d1c7f89 */ /* 0x000e6200000e0000 */
[----:B---3--:R-:W-:-:S03]  /*1910*/  FADD R23, R26, R37 ;  /* 0x000000251a177221 */ /* 0x008fc60000000000 */
[----:B------:R-:W2:Y:S04]  /*1920*/  SHFL.DOWN PT, R30, R31, 0x4, 0x1f ;  /* 0x08801f001f1e7f89 */ /* 0x000ea800000e0000 */
[----:B------:R-:W3:Y:S04]  /*1930*/  SHFL.DOWN PT, R14, R32, 0x2, 0x1f ;  /* 0x08401f00200e7f89 */ /* 0x000ee800000e0000 */
[----:B------:R-:W4:Y:S01]  /*1940*/  SHFL.DOWN PT, R36, R23, 0x4, 0x1f ;  /* 0x08801f0017247f89 */ /* 0x000f2200000e0000 */
[----:B-1----:R-:W-:Y:S01]  /*1950*/  FADD R34, R29, R28 ;  /* 0x0000001c1d227221 */ /* 0x002fe20000000000 */
[----:B--2---:R-:W-:-:S04]  /*1960*/  FADD R35, R31, R30 ;  /* 0x0000001e1f237221 */ /* 0x004fc80000000000 */
[----:B------:R-:W1:Y:S01]  /*1970*/  SHFL.DOWN PT, R37, R34, 0x2, 0x1f ;  /* 0x08401f0022257f89 */ /* 0x000e6200000e0000 */
[----:B---3--:R-:W-:-:S03]  /*1980*/  FADD R27, R32, R14 ;  /* 0x0000000e201b7221 */ /* 0x008fc60000000000 */
[----:B------:R-:W2:Y:S01]  /*1990*/  SHFL.DOWN PT, R30, R35, 0x2, 0x1f ;  /* 0x08401f00231e7f89 */ /* 0x000ea200000e0000 */
[----:B----4-:R-:W-:-:S03]  /*19a0*/  FADD R36, R23, R36 ;  /* 0x0000002417247221 */ /* 0x010fc60000000000 */
        /* <DEDUP_REMOVED lines=8> */
[----:B------:R3:W-:Y:S04]  /*1a30*/  ST.E desc[UR36][R24.64], R11 ;  /* 0x0000000b18007985 */ /* 0x0007e8000c101924 */
[----:B------:R3:W4:Y:S01]  /*1a40*/  SHFL.DOWN PT, R14, R23, 0x1, 0x1f ;  /* 0x08201f00170e7f89 */ /* 0x00072200000e0000 */
[----:B-1----:R-:W-:Y:S01]  /*1a50*/  FADD R13, R29, R28 ;  /* 0x0000001c1d0d7221 */ /* 0x002fe20000000000 */
[----:B--2---:R-:W-:-:S04]  /*1a60*/  FADD R15, R31, R30 ;  /* 0x0000001e1f0f7221 */ /* 0x004fc80000000000 */
[----:B------:R3:W-:Y:S04]  /*1a70*/  ST.E desc[UR36][R24.64+0x4], R13 ;  /* 0x0000040d18007985 */ /* 0x0007e8000c101924 */
[----:B------:R3:W-:Y:S02]  /*1a80*/  ST.E desc[UR36][R24.64+0x8], R15 ;  /* 0x0000080f18007985 */ /* 0x0007e4000c101924 */
.L_x_79:
[----:B---34-:R-:W-:Y:S01]  /*1a90*/  FADD R23, R23, R14 ;  /* 0x0000000e17177221 */ /* 0x018fe20000000000 */
[----:B------:R-:W-:Y:S02]  /*1aa0*/  IADD3 R33, PT, PT, R33, 0x4, RZ ;  /* 0x0000000421217810 */ /* 0x000fe40007ffe0ff */
[----:B------:R-:W-:Y:S02]  /*1ab0*/  LOP3.LUT R31, R0, 0x7ffffffc, RZ, 0xc0, !PT ;  /* 0x7ffffffc001f7812 */ /* 0x000fe400078ec0ff */
[----:B------:R1:W-:Y:S02]  /*1ac0*/  ST.E desc[UR36][R24.64+0xc], R23 ;  /* 0x00000c1718007985 */ /* 0x0003e4000c101924 */
[----:B------:R-:W-:-:S13]  /*1ad0*/  ISETP.NE.AND P2, PT, R33, R31, PT ;  /* 0x0000001f2100720c */ /* 0x000fda0003f45270 */
[----:B-1----:R-:W-:Y:S05]  /*1ae0*/  @P2 BRA `(.L_x_45) ;  /* 0xfffffffc00242947 */ /* 0x002fea000383ffff */
[----:B------:R-:W-:Y:S05]  /*1af0*/  BSYNC B0 ;  /* 0x0000000000007941 */ /* 0x000fea0003800000 */
.L_x_43:
[----:B------:R-:W-:-:S13]  /*1b00*/  LOP3.LUT P2, R11, R0, 0x3, RZ, 0xc0, !PT ;  /* 0x00000003000b7812 */ /* 0x000fda000784c0ff */
[----:B------:R-:W-:Y:S05]  /*1b10*/  @!P2 BRA `(.L_x_42) ;  /* 0x0000000000c0a947 */ /* 0x000fea0003800000 */
[----:B------:R-:W-:-:S13]  /*1b20*/  ISETP.NE.AND P2, PT, R11, 0x1, PT ;  /* 0x000000010b00780c */ /* 0x000fda0003f45270 */
[----:B------:R-:W-:Y:S05]  /*1b30*/  @!P2 BRA `(.L_x_46) ;  /* 0x000000000070a947 */ /* 0x000fea0003800000 */
[----:B0-----:R-:W-:-:S05]  /*1b40*/  IMAD.WIDE.U32 R24, R31, 0x4, R4 ;  /* 0x000000041f187825 */ /* 0x001fca00078e0004 */
[----:B-1234-:R0:W5:Y:S01]  /*1b50*/  LD.E R13, desc[UR36][R24.64] ;  /* 0x00000024180d7980 */ /* 0x01e162000c101900 */
[----:B------:R-:W-:-:S03]  /*1b60*/  UMOV UR4, 0xffffffff ;  /* 0xffffffff00047882 */ /* 0x000fc60000000000 */
[----:B------:R-:W-:Y:S05]  /*1b70*/  BRA.DIV UR4, `(.L_x_47) ;  /* 0x0000001604647947 */ /* 0x000fea000b800000 */
[----:B------:R-:W2:Y:S04]  /*1b80*/  LD.E R29, desc[UR36][R24.64+0x4] ;  /* 0x00000424181d7980 */ /* 0x000ea8000c101900 */
[----:B-----5:R-:W1:Y:S02]  /*1b90*/  SHFL.DOWN PT, R14, R13, 0x10, 0x1f ;  /* 0x0a001f000d0e7f89 */ /* 0x020e6400000e0000 */
[----:B-1----:R-:W-:-:S05]  /*1ba0*/  FADD R13, R13, R14 ;  /* 0x0000000e0d0d7221 */ /* 0x002fca0000000000 */
[----:B------:R-:W1:Y:S02]  /*1bb0*/  SHFL.DOWN PT, R14, R13, 0x8, 0x1f ;  /* 0x09001f000d0e7f89 */ /* 0x000e6400000e0000 */
[----:B-1----:R-:W-:-:S05]  /*1bc0*/  FADD R23, R13, R14 ;  /* 0x0000000e0d177221 */ /* 0x002fca0000000000 */
[----:B------:R-:W-:Y:S04]  /*1bd0*/  SHFL.DOWN PT, R14, R23, 0x4, 0x1f ;  /* 0x08801f00170e7f89 */ /* 0x000fe800000e0000 */
[----:B--2---:R-:W1:Y:S02]  /*1be0*/  SHFL.DOWN PT, R26, R29, 0x10, 0x1f ;  /* 0x0a001f001d1a7f89 */ /* 0x004e6400000e0000 */
[----:B-1----:R-:W-:Y:S01]  /*1bf0*/  FADD R30, R29, R26 ;  /* 0x0000001a1d1e7221 */ /* 0x002fe20000000000 */
[----:B------:R-:W-:-:S04]  /*1c00*/  FADD R26, R23, R14 ;  /* 0x0000000e171a7221 */ /* 0x000fc80000000000 */
[----:B------:R-:W1:Y:S04]  /*1c10*/  SHFL.DOWN PT, R33, R30, 0x8, 0x1f ;  /* 0x09001f001e217f89 */ /* 0x000e6800000e0000 */
[----:B------:R-:W2:Y:S01]  /*1c20*/  SHFL.DOWN PT, R14, R26, 0x2, 0x1f ;  /* 0x08401f001a0e7f89 */ /* 0x000ea200000e0000 */
[----:B-1----:R-:W-:Y:S01]  /*1c30*/  FADD R33, R30, R33 ;  /* 0x000000211e217221 */ /* 0x002fe20000000000 */
[----:B--2---:R-:W-:-:S04]  /*1c40*/  FADD R27, R26, R14 ;  /* 0x0000000e1a1b7221 */ /* 0x004fc80000000000 */
[----:B------:R-:W1:Y:S04]  /*1c50*/  SHFL.DOWN PT, R32, R33, 0x4, 0x1f ;  /* 0x08801f0021207f89 */ /* 0x000e6800000e0000 */
[----:B------:R-:W2:Y:S01]  /*1c60*/  SHFL.DOWN PT, R28, R27, 0x1, 0x1f ;  /* 0x08201f001b1c7f89 */ /* 0x000ea200000e0000 */
[----:B-1----:R-:W-:Y:S01]  /*1c70*/  FADD R32, R33, R32 ;  /* 0x0000002021207221 */ /* 0x002fe20000000000 */
[----:B--2---:R-:W-:-:S04]  /*1c80*/  FADD R11, R27, R28 ;  /* 0x0000001c1b0b7221 */ /* 0x004fc80000000000 */
[----:B------:R-:W1:Y:S04]  /*1c90*/  SHFL.DOWN PT, R14, R32, 0x2, 0x1f ;  /* 0x08401f00200e7f89 */ /* 0x000e6800000e0000 */
[----:B------:R2:W-:Y:S01]  /*1ca0*/  ST.E desc[UR36][R24.64], R11 ;  /* 0x0000000b18007985 */ /* 0x0005e2000c101924 */
[----:B-1----:R-:W-:-:S05]  /*1cb0*/  FADD R29, R32, R14 ;  /* 0x0000000e201d7221 */ /* 0x002fca0000000000 */
[----:B------:R2:W1:Y:S02]  /*1cc0*/  SHFL.DOWN PT, R14, R29, 0x1, 0x1f ;  /* 0x08201f001d0e7f89 */ /* 0x00046400000e0000 */
.L_x_91:
[----:B-12---:R-:W-:Y:S01]  /*1cd0*/  FADD R29, R29, R14 ;  /* 0x0000000e1d1d7221 */ /* 0x006fe20000000000 */
[----:B------:R-:W-:-:S04]  /*1ce0*/  VIADD R31, R31, 0x2 ;  /* 0x000000021f1f7836 */ /* 0x000fc80000000000 */
[----:B------:R1:W-:Y:S03]  /*1cf0*/  ST.E desc[UR36][R24.64+0x4], R29 ;  /* 0x0000041d18007985 */ /* 0x0003e6000c101924 */
.L_x_46:
[----:B------:R-:W-:-:S04]  /*1d00*/  LOP3.LUT R11, R0, 0x1, RZ, 0xc0, !PT ;  /* 0x00000001000b7812 */ /* 0x000fc800078ec0ff */
[----:B------:R-:W-:-:S13]  /*1d10*/  ISETP.NE.U32.AND P2, PT, R11, 0x1, PT ;  /* 0x000000010b00780c */ /* 0x000fda0003f45070 */
[----:B------:R-:W-:Y:S05]  /*1d20*/  @P2 BRA `(.L_x_42) ;  /* 0x00000000003c2947 */ /* 0x000fea0003800000 */
[----:B01----:R-:W-:-:S05]  /*1d30*/  IMAD.WIDE.U32 R24, R31, 0x4, R4 ;  /* 0x000000041f187825 */ /* 0x003fca00078e0004 */
[----:B--234-:R0:W5:Y:S01]  /*1d40*/  LD.E R13, desc[UR36][R24.64] ;  /* 0x00000024180d7980 */ /* 0x01c162000c101900 */
[----:B------:R-:W-:-:S03]  /*1d50*/  UMOV UR4, 0xffffffff ;  /* 0xffffffff00047882 */ /* 0x000fc60000000000 */
[----:B------:R-:W-:Y:S05]  /*1d60*/  BRA.DIV UR4, `(.L_x_48) ;  /* 0x0000001a04007947 */ /* 0x000fea000b800000 */
[----:B-----5:R-:W1:Y:S02]  /*1d70*/  SHFL.DOWN PT, R14, R13, 0x10, 0x1f ;  /* 0x0a001f000d0e7f89 */ /* 0x020e6400000e0000 */
[----:B-1----:R-:W-:-:S05]  /*1d80*/  FADD R13, R13, R14 ;  /* 0x0000000e0d0d7221 */ /* 0x002fca0000000000 */
[----:B------:R-:W1:Y:S02]  /*1d90*/  SHFL.DOWN PT, R14, R13, 0x8, 0x1f ;  /* 0x09001f000d0e7f89 */ /* 0x000e6400000e0000 */
[----:B-1----:R-:W-:-:S05]  /*1da0*/  FADD R23, R13, R14 ;  /* 0x0000000e0d177221 */ /* 0x002fca0000000000 */
[----:B------:R-:W1:Y:S02]  /*1db0*/  SHFL.DOWN PT, R14, R23, 0x4, 0x1f ;  /* 0x08801f00170e7f89 */ /* 0x000e6400000e0000 */
[----:B-1----:R-:W-:-:S05]  /*1dc0*/  FADD R26, R23, R14 ;  /* 0x0000000e171a7221 */ /* 0x002fca0000000000 */
[----:B------:R-:W1:Y:S02]  /*1dd0*/  SHFL.DOWN PT, R14, R26, 0x2, 0x1f ;  /* 0x08401f001a0e7f89 */ /* 0x000e6400000e0000 */
[----:B-1----:R-:W-:-:S05]  /*1de0*/  FADD R27, R26, R14 ;  /* 0x0000000e1a1b7221 */ /* 0x002fca0000000000 */
[----:B------:R1:W2:Y:S02]  /*1df0*/  SHFL.DOWN PT, R14, R27, 0x1, 0x1f ;  /* 0x08201f001b0e7f89 */ /* 0x0002a400000e0000 */
.L_x_98:
[----:B-12---:R-:W-:-:S05]  /*1e00*/  FADD R27, R27, R14 ;  /* 0x0000000e1b1b7221 */ /* 0x006fca0000000000 */
[----:B------:R1:W-:Y:S02]  /*1e10*/  ST.E desc[UR36][R24.64], R27 ;  /* 0x0000001b18007985 */ /* 0x0003e4000c101924 */
.L_x_42:
[----:B------:R-:W-:Y:S01]  /*1e20*/  ISETP.NE.AND P2, PT, R22, RZ, PT ;  /* 0x000000ff1600720c */ /* 0x000fe20003f45270 */
[----:B------:R-:W-:Y:S05]  /*1e30*/  WARPSYNC.ALL ;  /* 0x0000000000007948 */ /* 0x000fea0003800000 */
[----:B------:R-:W-:Y:S01]  /*1e40*/  BAR.SYNC.DEFER_BLOCKING 0x0 ;  /* 0x0000000000007b1d */ /* 0x000fe20000010000 */
[----:B------:R-:W-:-:S05]  /*1e50*/  ISETP.LT.OR P2, PT, R8, 0x1, !P2 ;  /* 0x000000010800780c */ /* 0x000fca0005741670 */
[----:B------:R-:W-:Y:S08]  /*1e60*/  BSSY.RECONVERGENT B0, `(.L_x_49) ;  /* 0x0000092000007945 */ /* 0x000ff00003800200 */
[----:B------:R-:W-:Y:S05]  /*1e70*/  @P2 BRA `(.L_x_50) ;  /* 0x0000000800402947 */ /* 0x000fea0003800000 */
[----:B------:R-:W5:Y:S01]  /*1e80*/  LDCU.U16 UR4, c[0x0][0x39c] ;  /* 0x00007380ff0477ac */ /* 0x000f620008000400 */
[----:B------:R-:W-:Y:S01]  /*1e90*/  PRMT R8, R18, 0x9910, RZ ;  /* 0x0000991012087816 */ /* 0x000fe200000000ff */
[----:B01----:R-:W-:Y:S01]  /*1ea0*/  IMAD.MOV.U32 R24, RZ, RZ, RZ ;  /* 0x000000ffff187224 */ /* 0x003fe200078e00ff */
[----:B------:R-:W-:Y:S01]  /*1eb0*/  PRMT R11, R16, 0x9910, RZ ;  /* 0x00009910100b7816 */ /* 0x000fe200000000ff */
[----:B------:R-:W2:Y:S01]  /*1ec0*/  LDCU.64 UR6, c[0x0][0x398] ;  /* 0x00007300ff0677ac */ /* 0x000ea20008000a00 */
[----:B------:R-:W-:Y:S01]  /*1ed0*/  IADD3 R15, PT, PT, -R19, RZ, RZ ;  /* 0x000000ff130f7210 */ /* 0x000fe20007ffe1ff */
[----:B-----5:R-:W-:Y:S01]  /*1ee0*/  UPRMT UR4, UR4, 0x9910, URZ ;  /* 0x0000991004047896 */ /* 0x020fe200080000ff */
[----:B--234-:R-:W-:-:S05]  /*1ef0*/  VIMNMX R12, PT, PT, R7, UR6, PT ;  /* 0x00000006070c7c48 */ /* 0x01cfca000bfe0100 */
[----:B------:R-:W-:Y:S02]  /*1f00*/  IMAD R8, R8, UR4, RZ ;  /* 0x0000000408087c24 */ /* 0x000fe4000f8e02ff */
[----:B------:R-:W-:Y:S02]  /*1f10*/  IMAD R11, R11, UR4, RZ ;  /* 0x000000040b0b7c24 */ /* 0x000fe4000f8e02ff */
[----:B------:R-:W-:Y:S01]  /*1f20*/  IMAD R23, R19, UR7, -R12 ;  /* 0x0000000713177c24 */ /* 0x000fe2000f8e0a0c */
[----:B------:R-:W-:Y:S01]  /*1f30*/  IADD3 R8, PT, PT, RZ, -R8, RZ ;  /* 0x80000008ff087210 */ /* 0x000fe20007ffe0ff */
[----:B------:R-:W-:-:S03]  /*1f40*/  IMAD.MOV R13, RZ, RZ, -R11 ;  /* 0x000000ffff0d7224 */ /* 0x000fc600078e0a0b */
[----:B------:R-:W-:Y:S02]  /*1f50*/  PRMT R11, R8, 0x7710, RZ ;  /* 0x00007710080b7816 */ /* 0x000fe400000000ff */
[----:B------:R-:W-:Y:S02]  /*1f60*/  PRMT R13, R13, 0x7710, RZ ;  /* 0x000077100d0d7816 */ /* 0x000fe400000000ff */
[C---:B------:R-:W-:Y:S02]  /*1f70*/  IADD3 R8, PT, PT, R12.reuse, R11, RZ ;  /* 0x0000000b0c087210 */ /* 0x040fe40007ffe0ff */
[----:B------:R-:W-:Y:S01]  /*1f80*/  ISETP.GT.U32.AND P2, PT, R23, -0x10, PT ;  /* 0xfffffff01700780c */ /* 0x000fe20003f44070 */
[----:B------:R-:W-:Y:S01]  /*1f90*/  IMAD.IADD R11, R12, 0x1, R13 ;  /* 0x000000010c0b7824 */ /* 0x000fe200078e020d */
[----:B------:R-:W-:-:S04]  /*1fa0*/  LOP3.LUT R25, R8, 0xffff, RZ, 0xc0, !PT ;  /* 0x0000ffff08197812 */ /* 0x000fc800078ec0ff */
[----:B------:R-:W-:Y:S02]  /*1fb0*/  LOP3.LUT R8, R11, 0xffff, RZ, 0xc0, !PT ;  /* 0x0000ffff0b087812 */ /* 0x000fe400078ec0ff */
[C---:B------:R-:W-:Y:S02]  /*1fc0*/  LOP3.LUT R11, R25.reuse, 0x7, RZ, 0xc0, !PT ;  /* 0x00000007190b7812 */ /* 0x040fe400078ec0ff */
[----:B------:R-:W-:Y:S02]  /*1fd0*/  LOP3.LUT R13, R8, 0xf, RZ, 0xc0, !PT ;  /* 0x0000000f080d7812 */ /* 0x000fe400078ec0ff */
[----:B------:R-:W-:Y:S01]  /*1fe0*/  LOP3.LUT R25, R25, 0x3, RZ, 0xc0, !PT ;  /* 0x0000000319197812 */ /* 0x000fe200078ec0ff */
[----:B------:R-:W-:Y:S01]  /*1ff0*/  VIADD R14, R11, 0xffffffff ;  /* 0xffffffff0b0e7836 */ /* 0x000fe20000000000 */
[----:B------:R-:W-:Y:S01]  /*2000*/  IADD3 R13, PT, PT, R13, -0x1, RZ ;  /* 0xffffffff0d0d7810 */ /* 0x000fe20007ffe0ff */
[----:B------:R-:W-:-:S03]  /*2010*/  IMAD R11, R15, UR7, R12 ;  /* 0x000000070f0b7c24 */ /* 0x000fc6000f8e020c */
[----:B------:R-:W-:Y:S02]  /*2020*/  ISETP.GE.U32.AND P3, PT, R14, 0x3, PT ;  /* 0x000000030e00780c */ /* 0x000fe40003f66070 */
[----:B------:R-:W-:Y:S02]  /*2030*/  ISETP.GE.U32.AND P4, PT, R13, 0x7, PT ;  /* 0x000000070d00780c */ /* 0x000fe40003f86070 */
[----:B------:R-:W-:-:S11]  /*2040*/  LOP3.LUT R23, R11, 0xfffffff0, RZ, 0xc0, !PT ;  /* 0xfffffff00b177812 */ /* 0x000fd600078ec0ff */
.L_x_56:
[----:B0-----:R-:W0:Y:S01]  /*2050*/  LDCU UR4, c[0x0][0x398] ;  /* 0x00007300ff0477ac */ /* 0x001e220008000800 */
[----:B----4-:R-:W-:Y:S01]  /*2060*/  IADD3 R13, PT, PT, R3, R2, RZ ;  /* 0x00000002030d7210 */ /* 0x010fe20007ffe0ff */
[----:B------:R-:W-:Y:S02]  /*2070*/  IMAD.MOV.U32 R28, RZ, RZ, R24 ;  /* 0x000000ffff1c7224 */ /* 0x000fe400078e0018 */
[----:B---3--:R-:W-:Y:S01]  /*2080*/  HFMA2 R27, -RZ, RZ, 0, 0 ;  /* 0x00000000ff1b7431 */ /* 0x008fe200000001ff */
[----:B------:R-:W-:Y:S01]  /*2090*/  IADD3 R26, PT, PT, R13, R24, RZ ;  /* 0x000000180d1a7210 */ /* 0x000fe20007ffe0ff */
[----:B------:R-:W-:-:S05]  /*20a0*/  VIADD R24, R24, 0x1 ;  /* 0x0000000118187836 */ /* 0x000fca0000000000 */
[----:B------:R-:W-:Y:S01]  /*20b0*/  ISETP.NE.AND P5, PT, R24, R9, PT ;  /* 0x000000091800720c */ /* 0x000fe20003fa5270 */
[----:B0-----:R-:W-:Y:S01]  /*20c0*/  IMAD R26, R26, UR4, R17 ;  /* 0x000000041a1a7c24 */ /* 0x001fe2000f8e0211 */
[----:B-12---:R-:W-:Y:S11]  /*20d0*/  @P2 BRA `(.L_x_51) ;  /* 0x0000000000ac2947 */ /* 0x006ff60003800000 */
[----:B------:R-:W-:-:S07]  /*20e0*/  IMAD.MOV.U32 R27, RZ, RZ, RZ ;  /* 0x000000ffff1b7224 */ /* 0x000fce00078e00ff */
.L_x_52:
[----:B------:R-:W0:Y:S01]  /*20f0*/  LDCU UR4, c[0x0][0x39c] ;  /* 0x00007380ff0477ac */ /* 0x000e220008000800 */
[----:B----4-:R-:W1:Y:S01]  /*2100*/  LDC.64 R12, c[0x0][0x390] ;  /* 0x0000e400ff0c7b82 */ /* 0x010e620000000a00 */
[----:B0-----:R-:W-:-:S04]  /*2110*/  IMAD R15, R28, UR4, R27 ;  /* 0x000000041c0f7c24 */ /* 0x001fc8000f8e021b */
[----:B------:R-:W-:-:S05]  /*2120*/  IMAD.WIDE R14, R15, 0x4, R4 ;  /* 0x000000040f0e7825 */ /* 0x000fca00078e0204 */
[----:B------:R-:W2:Y:S01]  /*2130*/  LD.E R29, desc[UR36][R14.64] ;  /* 0x000000240e1d7980 */ /* 0x000ea2000c101900 */
[----:B------:R-:W-:-:S05]  /*2140*/  IADD3 R31, PT, PT, R26, R27, RZ ;  /* 0x0000001b1a1f7210 */ /* 0x000fca0007ffe0ff */
[----:B-1----:R-:W-:-:S05]  /*2150*/  IMAD.WIDE R12, R31, 0x4, R12 ;  /* 0x000000041f0c7825 */ /* 0x002fca00078e020c */
[----:B--2---:R0:W-:Y:S04]  /*2160*/  STG.E desc[UR36][R12.64], R29 ;  /* 0x0000001d0c007986 */ /* 0x0041e8000c101924 */
[----:B------:R-:W2:Y:S04]  /*2170*/  LD.E R31, desc[UR36][R14.64+0x4] ;  /* 0x000004240e1f7980 */ /* 0x000ea8000c101900 */
[----:B--2---:R1:W-:Y:S04]  /*2180*/  STG.E desc[UR36][R12.64+0x4], R31 ;  /* 0x0000041f0c007986 */ /* 0x0043e8000c101924 */
[----:B------:R-:W2:Y:S04]  /*2190*/  LD.E R33, desc[UR36][R14.64+0x8] ;  /* 0x000008240e217980 */ /* 0x000ea8000c101900 */
[----:B--2---:R2:W-:Y:S04]  /*21a0*/  STG.E desc[UR36][R12.64+0x8], R33 ;  /* 0x000008210c007986 */ /* 0x0045e8000c101924 */
[----:B------:R-:W3:Y:S04]  /*21b0*/  LD.E R35, desc[UR36][R14.64+0xc] ;  /* 0x00000c240e237980 */ /* 0x000ee8000c101900 */
[----:B---3--:R3:W-:Y:S04]  /*21c0*/  STG.E desc[UR36][R12.64+0xc], R35 ;  /* 0x00000c230c007986 */ /* 0x0087e8000c101924 */
[----:B------:R-:W4:Y:S04]  /*21d0*/  LD.E R37, desc[UR36][R14.64+0x10] ;  /* 0x000010240e257980 */ /* 0x000f28000c101900 */
[----:B----4-:R4:W-:Y:S04]  /*21e0*/  STG.E desc[UR36][R12.64+0x10], R37 ;  /* 0x000010250c007986 */ /* 0x0109e8000c101924 */
[----:B------:R-:W5:Y:S04]  /*21f0*/  LD.E R30, desc[UR36][R14.64+0x14] ;  /* 0x000014240e1e7980 */ /* 0x000f68000c101900 */
[----:B-----5:R5:W-:Y:S04]  /*2200*/  STG.E desc[UR36][R12.64+0x14], R30 ;  /* 0x0000141e0c007986 */ /* 0x020be8000c101924 */
[----:B0-----:R-:W2:Y:S04]  /*2210*/  LD.E R29, desc[UR36][R14.64+0x18] ;  /* 0x000018240e1d7980 */ /* 0x001ea8000c101900 */
[----:B--2---:R0:W-:Y:S04]  /*2220*/  STG.E desc[UR36][R12.64+0x18], R29 ;  /* 0x0000181d0c007986 */ /* 0x0041e8000c101924 */
[----:B-1----:R-:W2:Y:S04]  /*2230*/  LD.E R31, desc[UR36][R14.64+0x1c] ;  /* 0x00001c240e1f7980 */ /* 0x002ea8000c101900 */
[----:B--2---:R1:W-:Y:S04]  /*2240*/  STG.E desc[UR36][R12.64+0x1c], R31 ;  /* 0x00001c1f0c007986 */ /* 0x0043e8000c101924 */
[----:B------:R-:W2:Y:S04]  /*2250*/  LD.E R33, desc[UR36][R14.64+0x20] ;  /* 0x000020240e217980 */ /* 0x000ea8000c101900 */
[----:B--2---:R2:W-:Y:S04]  /*2260*/  STG.E desc[UR36][R12.64+0x20], R33 ;  /* 0x000020210c007986 */ /* 0x0045e8000c101924 */
[----:B---3--:R-:W3:Y:S04]  /*2270*/  LD.E R35, desc[UR36][R14.64+0x24] ;  /* 0x000024240e237980 */ /* 0x008ee8000c101900 */
[----:B---3--:R3:W-:Y:S04]  /*2280*/  STG.E desc[UR36][R12.64+0x24], R35 ;  /* 0x000024230c007986 */ /* 0x0087e8000c101924 */
[----:B----4-:R-:W4:Y:S04]  /*2290*/  LD.E R37, desc[UR36][R14.64+0x28] ;  /* 0x000028240e257980 */ /* 0x010f28000c101900 */
[----:B----4-:R4:W-:Y:S04]  /*22a0*/  STG.E desc[UR36][R12.64+0x28], R37 ;  /* 0x000028250c007986 */ /* 0x0109e8000c101924 */
[----:B-----5:R-:W5:Y:S04]  /*22b0*/  LD.E R30, desc[UR36][R14.64+0x2c] ;  /* 0x00002c240e1e7980 */ /* 0x020f68000c101900 */
[----:B-----5:R4:W-:Y:S04]  /*22c0*/  STG.E desc[UR36][R12.64+0x2c], R30 ;  /* 0x00002c1e0c007986 */ /* 0x0209e8000c101924 */
[----:B0-----:R-:W5:Y:S04]  /*22d0*/  LD.E R29, desc[UR36][R14.64+0x30] ;  /* 0x000030240e1d7980 */ /* 0x001f68000c101900 */
[----:B-----5:R4:W-:Y:S04]  /*22e0*/  STG.E desc[UR36][R12.64+0x30], R29 ;  /* 0x0000301d0c007986 */ /* 0x0209e8000c101924 */
[----:B-1----:R-:W5:Y:S04]  /*22f0*/  LD.E R31, desc[UR36][R14.64+0x34] ;  /* 0x000034240e1f7980 */ /* 0x002f68000c101900 */
[----:B-----5:R4:W-:Y:S04]  /*2300*/  STG.E desc[UR36][R12.64+0x34], R31 ;  /* 0x0000341f0c007986 */ /* 0x0209e8000c101924 */
[----:B--2---:R-:W2:Y:S04]  /*2310*/  LD.E R33, desc[UR36][R14.64+0x38] ;  /* 0x000038240e217980 */ /* 0x004ea8000c101900 */
[----:B--2---:R4:W-:Y:S04]  /*2320*/  STG.E desc[UR36][R12.64+0x38], R33 ;  /* 0x000038210c007986 */ /* 0x0049e8000c101924 */
[----:B---3--:R-:W2:Y:S01]  /*2330*/  LD.E R35, desc[UR36][R14.64+0x3c] ;  /* 0x00003c240e237980 */ /* 0x008ea2000c101900 */
[----:B------:R-:W-:-:S05]  /*2340*/  VIADD R27, R27, 0x10 ;  /* 0x000000101b1b7836 */ /* 0x000fca0000000000 */
[----:B------:R-:W-:Y:S01]  /*2350*/  ISETP.NE.AND P6, PT, R27, R23, PT ;  /* 0x000000171b00720c */ /* 0x000fe20003fc5270 */
[----:B--2---:R4:W-:-:S12]  /*2360*/  STG.E desc[UR36][R12.64+0x3c], R35 ;  /* 0x00003c230c007986 */ /* 0x0049d8000c101924 */
[----:B------:R-:W-:Y:S05]  /*2370*/  @P6 BRA `(.L_x_52) ;  /* 0xfffffffc005c6947 */ /* 0x000fea000383ffff */
[----:B------:R-:W-:-:S07]  /*2380*/  MOV R27, R23 ;  /* 0x00000017001b7202 */ /* 0x000fce0000000f00 */
.L_x_51:
[----:B------:R-:W-:-:S13]  /*2390*/  LOP3.LUT P6, RZ, R11, 0xf, RZ, 0xc0, !PT ;  /* 0x0000000f0bff7812 */ /* 0x000fda00078cc0ff */
[----:B------:R-:W-:Y:S05]  /*23a0*/  @!P6 BRA `(.L_x_53) ;  /* 0x0000000000f0e947 */ /* 0x000fea0003800000 */
[----:B------:R-:W-:Y:S05]  /*23b0*/  @!P4 BRA `(.L_x_54) ;  /* 0x00000000005cc947 */ /* 0x000fea0003800000 */
[----:B------:R-:W4:Y:S01]  /*23c0*/  LDCU UR4, c[0x0][0x39c] ;  /* 0x00007380ff0477ac */ /* 0x000f220008000800 */
[----:B------:R-:W0:Y:S01]  /*23d0*/  LDC.64 R14, c[0x0][0x390] ;  /* 0x0000e400ff0e7b82 */ /* 0x000e220000000a00 */
[----:B----4-:R-:W-:-:S04]  /*23e0*/  IMAD R13, R28, UR4, R27 ;  /* 0x000000041c0d7c24 */ /* 0x010fc8000f8e021b */
[----:B------:R-:W-:-:S05]  /*23f0*/  IMAD.WIDE R12, R13, 0x4, R4 ;  /* 0x000000040d0c7825 */ /* 0x000fca00078e0204 */
[----:B------:R-:W2:Y:S01]  /*2400*/  LD.E R29, desc[UR36][R12.64] ;  /* 0x000000240c1d7980 */ /* 0x000ea2000c101900 */
[----:B------:R-:W-:-:S04]  /*2410*/  IMAD.IADD R31, R26, 0x1, R27 ;  /* 0x000000011a1f7824 */ /* 0x000fc800078e021b */
[----:B0-----:R-:W-:-:S05]  /*2420*/  IMAD.WIDE R14, R31, 0x4, R14 ;  /* 0x000000041f0e7825 */ /* 0x001fca00078e020e */
[----:B--2---:R0:W-:Y:S04]  /*2430*/  STG.E desc[UR36][R14.64], R29 ;  /* 0x0000001d0e007986 */ /* 0x0041e8000c101924 */
[----:B------:R-:W2:Y:S04]  /*2440*/  LD.E R31, desc[UR36][R12.64+0x4] ;  /* 0x000004240c1f7980 */ /* 0x000ea8000c101900 */
[----:B--2---:R1:W-:Y:S04]  /*2450*/  STG.E desc[UR36][R14.64+0x4], R31 ;  /* 0x0000041f0e007986 */ /* 0x0043e8000c101924 */
[----:B------:R-:W2:Y:S04]  /*2460*/  LD.E R33, desc[UR36][R12.64+0x8] ;  /* 0x000008240c217980 */ /* 0x000ea8000c101900 */
[----:B--2---:R2:W-:Y:S04]  /*2470*/  STG.E desc[UR36][R14.64+0x8], R33 ;  /* 0x000008210e007986 */ /* 0x0045e8000c101924 */
[----:B------:R-:W3:Y:S04]  /*2480*/  LD.E R35, desc[UR36][R12.64+0xc] ;  /* 0x00000c240c237980 */ /* 0x000ee8000c101900 */
[----:B---3--:R2:W-:Y:S04]  /*2490*/  STG.E desc[UR36][R14.64+0xc], R35 ;  /* 0x00000c230e007986 */ /* 0x0085e8000c101924 */
[----:B------:R-:W3:Y:S04]  /*24a0*/  LD.E R37, desc[UR36][R12.64+0x10] ;  /* 0x000010240c257980 */ /* 0x000ee8000c101900 */
[----:B---3--:R2:W-:Y:S04]  /*24b0*/  STG.E desc[UR36][R14.64+0x10], R37 ;  /* 0x000010250e007986 */ /* 0x0085e8000c101924 */
[----:B------:R-:W3:Y:S04]  /*24c0*/  LD.E R30, desc[UR36][R12.64+0x14] ;  /* 0x000014240c1e7980 */ /* 0x000ee8000c101900 */
[----:B---3--:R2:W-:Y:S04]  /*24d0*/  STG.E desc[UR36][R14.64+0x14], R30 ;  /* 0x0000141e0e007986 */ /* 0x0085e8000c101924 */
[----:B0-----:R-:W3:Y:S04]  /*24e0*/  LD.E R29, desc[UR36][R12.64+0x18] ;  /* 0x000018240c1d7980 */ /* 0x001ee8000c101900 */
[----:B---3--:R2:W-:Y:S04]  /*24f0*/  STG.E desc[UR36][R14.64+0x18], R29 ;  /* 0x0000181d0e007986 */ /* 0x0085e8000c101924 */
[----:B-1----:R-:W3:Y:S01]  /*2500*/  LD.E R31, desc[UR36][R12.64+0x1c] ;  /* 0x00001c240c1f7980 */ /* 0x002ee2000c101900 */
[----:B------:R-:W-:-:S03]  /*2510*/  IADD3 R27, PT, PT, R27, 0x8, RZ ;  /* 0x000000081b1b7810 */ /* 0x000fc60007ffe0ff */
[----:B---3--:R2:W-:Y:S04]  /*2520*/  STG.E desc[UR36][R14.64+0x1c], R31 ;  /* 0x00001c1f0e007986 */ /* 0x0085e8000c101924 */
.L_x_54:
[----:B------:R-:W-:-:S13]  /*2530*/  LOP3.LUT P6, RZ, R8, 0x7, RZ, 0xc0, !PT ;  /* 0x0000000708ff7812 */ /* 0x000fda00078cc0ff */
[----:B------:R-:W-:Y:S05]  /*2540*/  @!P6 BRA `(.L_x_53) ;  /* 0x000000000088e947 */ /* 0x000fea0003800000 */
[----:B------:R-:W-:Y:S05]  /*2550*/  @!P3 BRA `(.L_x_55) ;  /* 0x00000000003cb947 */ /* 0x000fea0003800000 */
[----:B------:R-:W4:Y:S01]  /*2560*/  LDCU UR4, c[0x0][0x39c] ;  /* 0x00007380ff0477ac */ /* 0x000f220008000800 */
[----:B--2---:R-:W0:Y:S01]  /*2570*/  LDC.64 R14, c[0x0][0x390] ;  /* 0x0000e400ff0e7b82 */ /* 0x004e220000000a00 */
        /* <DEDUP_REMOVED lines=10> */
[----:B------:R-:W2:Y:S01]  /*2620*/  LD.E R35, desc[UR36][R12.64+0xc] ;  /* 0x00000c240c237980 */ /* 0x000ea2000c101900 */
[----:B------:R-:W-:-:S03]  /*2630*/  IADD3 R27, PT, PT, R27, 0x4, RZ ;  /* 0x000000041b1b7810 */ /* 0x000fc60007ffe0ff */
[----:B--2---:R0:W-:Y:S04]  /*2640*/  STG.E desc[UR36][R14.64+0xc], R35 ;  /* 0x00000c230e007986 */ /* 0x0041e8000c101924 */
.L_x_55:
[----:B------:R-:W-:-:S13]  /*2650*/  ISETP.NE.AND P6, PT, R25, RZ, PT ;  /* 0x000000ff1900720c */ /* 0x000fda0003fc5270 */
[----:B------:R-:W-:Y:S05]  /*2660*/  @!P6 BRA `(.L_x_53) ;  /* 0x000000000040e947 */ /* 0x000fea0003800000 */
[----:B------:R-:W4:Y:S01]  /*2670*/  LDCU UR4, c[0x0][0x39c] ;  /* 0x00007380ff0477ac */ /* 0x000f220008000800 */
[----:B0-2---:R-:W0:Y:S01]  /*2680*/  LDC.64 R14, c[0x0][0x390] ;  /* 0x0000e400ff0e7b82 */ /* 0x005e220000000a00 */
[----:B----4-:R-:W-:-:S04]  /*2690*/  IMAD R13, R28, UR4, R27 ;  /* 0x000000041c0d7c24 */ /* 0x010fc8000f8e021b */
[----:B------:R-:W-:-:S05]  /*26a0*/  IMAD.WIDE R12, R13, 0x4, R4 ;  /* 0x000000040d0c7825 */ /* 0x000fca00078e0204 */
[----:B------:R-:W2:Y:S01]  /*26b0*/  LD.E R29, desc[UR36][R12.64] ;  /* 0x000000240c1d7980 */ /* 0x000ea2000c101900 */
[----:B------:R-:W-:Y:S01]  /*26c0*/  IMAD.IADD R27, R26, 0x1, R27 ;  /* 0x000000011a1b7824 */ /* 0x000fe200078e021b */
[----:B------:R-:W-:-:S03]  /*26d0*/  ISETP.NE.AND P6, PT, R25, 0x1, PT ;  /* 0x000000011900780c */ /* 0x000fc60003fc5270 */
[----:B0-----:R-:W-:-:S05]  /*26e0*/  IMAD.WIDE R14, R27, 0x4, R14 ;  /* 0x000000041b0e7825 */ /* 0x001fca00078e020e */
[----:B--2---:R1:W-:Y:S05]  /*26f0*/  STG.E desc[UR36][R14.64], R29 ;  /* 0x0000001d0e007986 */ /* 0x0043ea000c101924 */
[----:B------:R-:W-:Y:S05]  /*2700*/  @!P6 BRA `(.L_x_53) ;  /* 0x000000000018e947 */ /* 0x000fea0003800000 */
[----:B------:R-:W2:Y:S01]  /*2710*/  LD.E R27, desc[UR36][R12.64+0x4] ;  /* 0x000004240c1b7980 */ /* 0x000ea2000c101900 */
[----:B------:R-:W-:-:S03]  /*2720*/  ISETP.NE.AND P6, PT, R25, 0x2, PT ;  /* 0x000000021900780c */ /* 0x000fc60003fc5270 */
[----:B--2---:R3:W-:Y:S10]  /*2730*/  STG.E desc[UR36][R14.64+0x4], R27 ;  /* 0x0000041b0e007986 */ /* 0x0047f4000c101924 */
[----:B------:R-:W-:Y:S05]  /*2740*/  @!P6 BRA `(.L_x_53) ;  /* 0x000000000008e947 */ /* 0x000fea0003800000 */
[----:B------:R-:W2:Y:S04]  /*2750*/  LD.E R13, desc[UR36][R12.64+0x8] ;  /* 0x000008240c0d7980 */ /* 0x000ea8000c101900 */
[----:B--2---:R0:W-:Y:S02]  /*2760*/  STG.E desc[UR36][R14.64+0x8], R13 ;  /* 0x0000080d0e007986 */ /* 0x0041e4000c101924 */
.L_x_53:
[----:B------:R-:W-:Y:S05]  /*2770*/  @P5 BRA `(.L_x_56) ;  /* 0xfffffff800345947 */ /* 0x000fea000383ffff */
.L_x_50:
[----:B------:R-:W-:Y:S05]  /*2780*/  BSYNC.RECONVERGENT B0 ;  /* 0x0000000000007941 */ /* 0x000fea0003800200 */
.L_x_49:
[----:B------:R-:W5:Y:S01]  /*2790*/  LDCU UR4, c[0x0][0x398] ;  /* 0x00007300ff0477ac */ /* 0x000f620008000800 */
[----:B------:R-:W-:Y:S01]  /*27a0*/  IADD3 R16, PT, PT, R16, 0x1, RZ ;  /* 0x0000000110107810 */ /* 0x000fe20007ffe0ff */
[----:B------:R-:W-:Y:S01]  /*27b0*/  VIADD R18, R18, 0x1 ;  /* 0x0000000112127836 */ /* 0x000fe20000000000 */
[----:B------:R-:W-:Y:S01]  /*27c0*/  IADD3 R19, PT, PT, R19, 0x1, RZ ;  /* 0x0000000113137810 */ /* 0x000fe20007ffe0ff */
[----:B------:R-:W-:Y:S01]  /*27d0*/  IMAD.MOV.U32 R17, RZ, RZ, R7 ;  /* 0x000000ffff117224 */ /* 0x000fe200078e0007 */
[----:B-----5:R-:W-:-:S13]  /*27e0*/  ISETP.GE.AND P2, PT, R7, UR4, PT ;  /* 0x0000000407007c0c */ /* 0x020fda000bf46270 */
[----:B------:R-:W-:Y:S05]  /*27f0*/  @!P2 BRA `(.L_x_57) ;  /* 0xffffffd800c0a947 */ /* 0x000fea000383ffff */
[----:B------:R-:W-:Y:S05]  /*2800*/  EXIT ;  /* 0x000000000000794d */ /* 0x000fea0003800000 */
.L_x_44:
[----:B------:R1:W5:Y:S04]  /*2810*/  LD.E R28, desc[UR36][R24.64+0x4] ;  /* 0x00000424181c7980 */ /* 0x000368000c101900 */
[----:B------:R1:W5:Y:S01]  /*2820*/  LD.E R30, desc[UR36][R24.64+0x8] ;  /* 0x00000824181e7980 */ /* 0x000362000c101900 */
[----:B------:R-:W-:Y:S01]  /*2830*/  HFMA2 R12, -RZ, RZ, 0, 9.5367431640625e-07 ;  /* 0x00000010ff0c7431 */ /* 0x000fe200000001ff */
[----:B------:R-:W-:Y:S01]  /*2840*/  BSSY B1, `(.L_x_58) ;  /* 0x0000006000017945 */ /* 0x000fe20003800000 */
[----:B------:R-:W-:Y:S01]  /*2850*/  IMAD.MOV.U32 R11, RZ, RZ, 0x1f ;  /* 0x0000001fff0b7424 */ /* 0x000fe200078e00ff */
[----:B------:R-:W-:-:S07]  /*2860*/  MOV R15, 0xffffffff ;  /* 0xffffffff000f7802 */ /* 0x000fce0000000f00 */
[----:B01---5:R-:W-:Y:S05]  /*2870*/  WARPSYNC.COLLECTIVE R15, `(.L_x_59) ;  /* 0x000000000f087348 */ /* 0x023fea0003c00000 */
[----:B-----5:R2:W3:Y:S02]  /*2880*/  SHFL.DOWN P6, R14, R13, R12, R11 ;  /* 0x0800000c0d0e7389 */ /* 0x0204e400000c000b */
[----:B0123--:R-:W-:Y:S05]  /*2890*/  ENDCOLLECTIVE ;  /* 0x000000000000791b */ /* 0x00ffea0003800000 */
.L_x_59:
[----:B------:R-:W-:Y:S05]  /*28a0*/  BSYNC B1 ;  /* 0x0000000000017941 */ /* 0x000fea0003800000 */
.L_x_58:
[----:B------:R-:W-:Y:S02]  /*28b0*/  HFMA2 R11, -RZ, RZ, 0, 1.847743988037109375e-06 ;  /* 0x0000001fff0b7431 */ /* 0x000fe400000001ff */
[----:B------:R-:W-:Y:S01]  /*28c0*/  FADD R13, R13, R14 ;  /* 0x0000000e0d0d7221 */ /* 0x000fe20000000000 */
[----:B------:R-:W-:Y:S01]  /*28d0*/  IMAD.MOV.U32 R12, RZ, RZ, 0x8 ;  /* 0x00000008ff0c7424 */ /* 0x000fe200078e00ff */
[----:B------:R0:W5:Y:S01]  /*28e0*/  LD.E R23, desc[UR36][R24.64+0xc] ;  /* 0x00000c2418177980 */ /* 0x000162000c101900 */
[----:B------:R-:W-:-:S07]  /*28f0*/  IMAD.MOV.U32 R15, RZ, RZ, -0x1 ;  /* 0xffffffffff0f7424 */ /* 0x000fce00078e00ff */
[----:B0----5:R-:W-:Y:S05]  /*2900*/  WARPSYNC.COLLECTIVE R15, `(.L_x_60) ;  /* 0x000000000f087348 */ /* 0x021fea0003c00000 */
[----:B------:R1:W2:Y:S02]  /*2910*/  SHFL.DOWN P6, R14, R13, R12, R11 ;  /* 0x0800000c0d0e7389 */ /* 0x0002a400000c000b */
[----:B012--5:R-:W-:Y:S05]  /*2920*/  ENDCOLLECTIVE ;  /* 0x000000000000791b */ /* 0x027fea0003800000 */
.L_x_60:
[----:B------:R-:W-:Y:S02]  /*2930*/  IMAD.MOV.U32 R12, RZ, RZ, 0x4 ;  /* 0x00000004ff0c7424 */ /* 0x000fe400078e00ff */
[----:B------:R-:W-:-:S05]  /*2940*/  FADD R27, R13, R14 ;  /* 0x0000000e0d1b7221 */ /* 0x000fca0000000000 */
[----:B------:R-:W-:-:S07]  /*2950*/  MOV R13, R27 ;  /* 0x0000001b000d7202 */ /* 0x000fce0000000f00 */
[----:B------:R-:W-:Y:S05]  /*2960*/  WARPSYNC.COLLECTIVE R15, `(.L_x_61) ;  /* 0x000000000f087348 */ /* 0x000fea0003c00000 */
[----:B------:R0:W1:Y:S02]  /*2970*/  SHFL.DOWN P6, R14, R13, R12, R11 ;  /* 0x0800000c0d0e7389 */ /* 0x00006400000c000b */
[----:B01----:R-:W-:Y:S05]  /*2980*/  ENDCOLLECTIVE ;  /* 0x000000000000791b */ /* 0x003fea0003800000 */
.L_x_61:
[----:B------:R-:W-:Y:S02]  /*2990*/  HFMA2 R12, -RZ, RZ, 0, 1.1920928955078125e-07 ;  /* 0x00000002ff0c7431 */ /* 0x000fe400000001ff */
[----:B------:R-:W-:-:S05]  /*29a0*/  FADD R32, R27, R14 ;  /* 0x0000000e1b207221 */ /* 0x000fca0000000000 */
[----:B------:R-:W-:-:S07]  /*29b0*/  MOV R13, R32 ;  /* 0x00000020000d7202 */ /* 0x000fce0000000f00 */
[----:B------:R-:W-:Y:S05]  /*29c0*/  WARPSYNC.COLLECTIVE R15, `(.L_x_62) ;  /* 0x000000000f087348 */ /* 0x000fea0003c00000 */
[----:B------:R0:W1:Y:S02]  /*29d0*/  SHFL.DOWN P6, R14, R13, R12, R11 ;  /* 0x0800000c0d0e7389 */ /* 0x00006400000c000b */
[----:B01----:R-:W-:Y:S05]  /*29e0*/  ENDCOLLECTIVE ;  /* 0x000000000000791b */ /* 0x003fea0003800000 */
.L_x_62:
[----:B------:R-:W-:Y:S01]  /*29f0*/  MOV R12, 0x1 ;  /* 0x00000001000c7802 */ /* 0x000fe20000000f00 */
[----:B------:R-:W-:-:S04]  /*2a00*/  FADD R27, R32, R14 ;  /* 0x0000000e201b7221 */ /* 0x000fc80000000000 */
[----:B------:R-:W-:-:S07]  /*2a10*/  IMAD.MOV.U32 R13, RZ, RZ, R27 ;  /* 0x000000ffff0d7224 */ /* 0x000fce00078e001b */
[----:B------:R-:W-:Y:S05]  /*2a20*/  WARPSYNC.COLLECTIVE R15, `(.L_x_63) ;  /* 0x000000000f087348 */ /* 0x000fea0003c00000 */
[----:B------:R0:W1:Y:S02]  /*2a30*/  SHFL.DOWN P6, R14, R13, R12, R11 ;  /* 0x0800000c0d0e7389 */ /* 0x00006400000c000b */
[----:B01----:R-:W-:Y:S05]  /*2a40*/  ENDCOLLECTIVE ;  /* 0x000000000000791b */ /* 0x003fea0003800000 */
.L_x_63:
[----:B------:R-:W-:Y:S02]  /*2a50*/  HFMA2 R12, -RZ, RZ, 0, 9.5367431640625e-07 ;  /* 0x00000010ff0c7431 */ /* 0x000fe400000001ff */
[----:B------:R-:W-:Y:S01]  /*2a60*/  IMAD.MOV.U32 R13, RZ, RZ, R28 ;  /* 0x000000ffff0d7224 */ /* 0x000fe200078e001c */
[----:B------:R-:W-:-:S07]  /*2a70*/  MOV R26, R14 ;  /* 0x0000000e001a7202 */ /* 0x000fce0000000f00 */
[----:B------:R-:W-:Y:S05]  /*2a80*/  WARPSYNC.COLLECTIVE R15, `(.L_x_64) ;  /* 0x000000000f087348 */ /* 0x000fea0003c00000 */
[----:B------:R0:W1:Y:S02]  /*2a90*/  SHFL.DOWN P6, R14, R13, R12, R11 ;  /* 0x0800000c0d0e7389 */ /* 0x00006400000c000b */
[----:B01----:R-:W-:Y:S05]  /*2aa0*/  ENDCOLLECTIVE ;  /* 0x000000000000791b */ /* 0x003fea0003800000 */
.L_x_64:
[----:B------:R-:W-:Y:S01]  /*2ab0*/  HFMA2 R12, -RZ, RZ, 0, 4.76837158203125e-07 ;  /* 0x00000008ff0c7431 */ /* 0x000fe200000001ff */
[----:B------:R-:W-:-:S05]  /*2ac0*/  MOV R29, R14 ;  /* 0x0000000e001d7202 */ /* 0x000fca0000000f00 */
[----:B------:R-:W-:-:S04]  /*2ad0*/  FADD R32, R28, R29 ;  /* 0x0000001d1c207221 */ /* 0x000fc80000000000 */
[----:B------:R-:W-:-:S07]  /*2ae0*/  IMAD.MOV.U32 R13, RZ, RZ, R32 ;  /* 0x000000ffff0d7224 */ /* 0x000fce00078e0020 */
[----:B------:R-:W-:Y:S05]  /*2af0*/  WARPSYNC.COLLECTIVE R15, `(.L_x_65) ;  /* 0x000000000f087348 */ /* 0x000fea0003c00000 */
[----:B------:R0:W1:Y:S02]  /*2b00*/  SHFL.DOWN P6, R14, R13, R12, R11 ;  /* 0x0800000c0d0e7389 */ /* 0x00006400000c000b */
[----:B01----:R-:W-:Y:S05]  /*2b10*/  ENDCOLLECTIVE ;  /* 0x000000000000791b */ /* 0x003fea0003800000 */
.L_x_65:
[----:B------:R-:W-:Y:S01]  /*2b20*/  HFMA2 R12, -RZ, RZ, 0, 2.384185791015625e-07 ;  /* 0x00000004ff0c7431 */ /* 0x000fe200000001ff */
[----:B------:R-:W-:-:S05]  /*2b30*/  MOV R29, R14 ;  /* 0x0000000e001d7202 */ /* 0x000fca0000000f00 */
[----:B------:R-:W-:-:S04]  /*2b40*/  FADD R29, R32, R29 ;  /* 0x0000001d201d7221 */ /* 0x000fc80000000000 */
[----:B------:R-:W-:-:S07]  /*2b50*/  IMAD.MOV.U32 R13, RZ, RZ, R29 ;  /* 0x000000ffff0d7224 */ /* 0x000fce00078e001d */
[----:B------:R-:W-:Y:S05]  /*2b60*/  WARPSYNC.COLLECTIVE R15, `(.L_x_66) ;  /* 0x000000000f087348 */ /* 0x000fea0003c00000 */
[----:B------:R0:W1:Y:S02]  /*2b70*/  SHFL.DOWN P6, R14, R13, R12, R11 ;  /* 0x0800000c0d0e7389 */ /* 0x00006400000c000b */
[----:B01----:R-:W-:Y:S05]  /*2b80*/  ENDCOLLECTIVE ;  /* 0x000000000000791b */ /* 0x003fea0003800000 */
.L_x_66:
[----:B------:R-:W-:Y:S01]  /*2b90*/  HFMA2 R12, -RZ, RZ, 0, 1.1920928955078125e-07 ;  /* 0x00000002ff0c7431 */ /* 0x000fe200000001ff */
[----:B------:R-:W-:-:S05]  /*2ba0*/  MOV R28, R14 ;  /* 0x0000000e001c7202 */ /* 0x000fca0000000f00 */
[----:B------:R-:W-:-:S04]  /*2bb0*/  FADD R34, R29, R28 ;  /* 0x0000001c1d227221 */ /* 0x000fc80000000000 */
[----:B------:R-:W-:-:S07]  /*2bc0*/  IMAD.MOV.U32 R13, RZ, RZ, R34 ;  /* 0x000000ffff0d7224 */ /* 0x000fce00078e0022 */
[----:B------:R-:W-:Y:S05]  /*2bd0*/  WARPSYNC.COLLECTIVE R15, `(.L_x_67) ;  /* 0x000000000f087348 */ /* 0x000fea0003c00000 */
[----:B------:R0:W1:Y:S02]  /*2be0*/  SHFL.DOWN P6, R14, R13, R12, R11 ;  /* 0x0800000c0d0e7389 */ /* 0x00006400000c000b */
[----:B01----:R-:W-:Y:S05]  /*2bf0*/  ENDCOLLECTIVE ;  /* 0x000000000000791b */ /* 0x003fea0003800000 */
.L_x_67:
[----:B------:R-:W-:Y:S01]  /*2c00*/  HFMA2 R12, -RZ, RZ, 0, 5.9604644775390625e-08 ;  /* 0x00000001ff0c7431 */ /* 0x000fe200000001ff */
[----:B------:R-:W-:-:S05]  /*2c10*/  MOV R37, R14 ;  /* 0x0000000e00257202 */ /* 0x000fca0000000f00 */
[----:B------:R-:W-:-:S04]  /*2c20*/  FADD R29, R34, R37 ;  /* 0x00000025221d7221 */ /* 0x000fc80000000000 */
[----:B------:R-:W-:-:S07]  /*2c30*/  IMAD.MOV.U32 R13, RZ, RZ, R29 ;  /* 0x000000ffff0d7224 */ /* 0x000fce00078e001d */
[----:B------:R-:W-:Y:S05]  /*2c40*/  WARPSYNC.COLLECTIVE R15, `(.L_x_68) ;  /* 0x000000000f087348 */ /* 0x000fea0003c00000 */
[----:B------:R0:W1:Y:S02]  /*2c50*/  SHFL.DOWN P6, R14, R13, R12, R11 ;  /* 0x0800000c0d0e7389 */ /* 0x00006400000c000b */
[----:B01----:R-:W-:Y:S05]  /*2c60*/  ENDCOLLECTIVE ;  /* 0x000000000000791b */ /* 0x003fea0003800000 */
.L_x_68:
[----:B------:R-:W-:Y:S02]  /*2c70*/  HFMA2 R12, -RZ, RZ, 0, 9.5367431640625e-07 ;  /* 0x00000010ff0c7431 */ /* 0x000fe400000001ff */
[----:B------:R-:W-:Y:S01]  /*2c80*/  IMAD.MOV.U32 R13, RZ, RZ, R30 ;  /* 0x000000ffff0d7224 */ /* 0x000fe200078e001e */
[----:B------:R-:W-:-:S07]  /*2c90*/  MOV R28, R14 ;  /* 0x0000000e001c7202 */ /* 0x000fce0000000f00 */
[----:B------:R-:W-:Y:S05]  /*2ca0*/  WARPSYNC.COLLECTIVE R15, `(.L_x_69) ;  /* 0x000000000f087348 */ /* 0x000fea0003c00000 */
[----:B------:R0:W1:Y:S02]  /*2cb0*/  SHFL.DOWN P6, R14, R13, R12, R11 ;  /* 0x0800000c0d0e7389 */ /* 0x00006400000c000b */
[----:B01----:R-:W-:Y:S05]  /*2cc0*/  ENDCOLLECTIVE ;  /* 0x000000000000791b */ /* 0x003fea0003800000 */
.L_x_69:
[----:B------:R-:W-:Y:S01]  /*2cd0*/  HFMA2 R12, -RZ, RZ, 0, 4.76837158203125e-07 ;  /* 0x00000008ff0c7431 */ /* 0x000fe200000001ff */
[----:B------:R-:W-:-:S05]  /*2ce0*/  MOV R31, R14 ;  /* 0x0000000e001f7202 */ /* 0x000fca0000000f00 */
[----:B------:R-:W-:-:S04]  /*2cf0*/  FADD R34, R30, R31 ;  /* 0x0000001f1e227221 */ /* 0x000fc80000000000 */
[----:B------:R-:W-:-:S07]  /*2d00*/  IMAD.MOV.U32 R13, RZ, RZ, R34 ;  /* 0x000000ffff0d7224 */ /* 0x000fce00078e0022 */
[----:B------:R-:W-:Y:S05]  /*2d10*/  WARPSYNC.COLLECTIVE R15, `(.L_x_70) ;  /* 0x000000000f087348 */ /* 0x000fea0003c00000 */
[----:B------:R0:W1:Y:S02]  /*2d20*/  SHFL.DOWN P6, R14, R13, R12, R11 ;  /* 0x0800000c0d0e7389 */ /* 0x00006400000c000b */
[----:B01----:R-:W-:Y:S05]  /*2d30*/  ENDCOLLECTIVE ;  /* 0x000000000000791b */ /* 0x003fea0003800000 */
.L_x_70:
[----:B------:R-:W-:Y:S01]  /*2d40*/  HFMA2 R12, -RZ, RZ, 0, 2.384185791015625e-07 ;  /* 0x00000004ff0c7431 */ /* 0x000fe200000001ff */
[----:B------:R-:W-:-:S05]  /*2d50*/  MOV R31, R14 ;  /* 0x0000000e001f7202 */ /* 0x000fca0000000f00 */
[----:B------:R-:W-:-:S04]  /*2d60*/  FADD R31, R34, R31 ;  /* 0x0000001f221f7221 */ /* 0x000fc80000000000 */
[----:B------:R-:W-:-:S07]  /*2d70*/  IMAD.MOV.U32 R13, RZ, RZ, R31 ;  /* 0x000000ffff0d7224 */ /* 0x000fce00078e001f */
[----:B------:R-:W-:Y:S05]  /*2d80*/  WARPSYNC.COLLECTIVE R15, `(.L_x_71) ;  /* 0x000000000f087348 */ /* 0x000fea0003c00000 */
[----:B------:R0:W1:Y:S02]  /*2d90*/  SHFL.DOWN P6, R14, R13, R12, R11 ;  /* 0x0800000c0d0e7389 */ /* 0x00006400000c000b */
[----:B01----:R-:W-:Y:S05]  /*2da0*/  ENDCOLLECTIVE ;  /* 0x000000000000791b */ /* 0x003fea0003800000 */
.L_x_71:
[----:B------:R-:W-:Y:S01]  /*2db0*/  HFMA2 R12, -RZ, RZ, 0, 1.1920928955078125e-07 ;  /* 0x00000002ff0c7431 */ /* 0x000fe200000001ff */
[----:B------:R-:W-:-:S05]  /*2dc0*/  MOV R30, R14 ;  /* 0x0000000e001e7202 */ /* 0x000fca0000000f00 */
[----:B------:R-:W-:-:S04]  /*2dd0*/  FADD R35, R31, R30 ;  /* 0x0000001e1f237221 */ /* 0x000fc80000000000 */
[----:B------:R-:W-:-:S07]  /*2de0*/  IMAD.MOV.U32 R13, RZ, RZ, R35 ;  /* 0x000000ffff0d7224 */ /* 0x000fce00078e0023 */
[----:B------:R-:W-:Y:S05]  /*2df0*/  WARPSYNC.COLLECTIVE R15, `(.L_x_72) ;  /* 0x000000000f087348 */ /* 0x000fea0003c00000 */
[----:B------:R0:W1:Y:S02]  /*2e00*/  SHFL.DOWN P6, R14, R13, R12, R11 ;  /* 0x0800000c0d0e7389 */ /* 0x00006400000c000b */
[----:B01----:R-:W-:Y:S05]  /*2e10*/  ENDCOLLECTIVE ;  /* 0x000000000000791b */ /* 0x003fea0003800000 */
.L_x_72:
[----:B------:R-:W-:Y:S01]  /*2e20*/  HFMA2 R12, -RZ, RZ, 0, 5.9604644775390625e-08 ;  /* 0x00000001ff0c7431 */ /* 0x000fe200000001ff */
[----:B------:R-:W-:-:S05]  /*2e30*/  MOV R30, R14 ;  /* 0x0000000e001e7202 */ /* 0x000fca0000000f00 */
[----:B------:R-:W-:-:S04]  /*2e40*/  FADD R31, R35, R30 ;  /* 0x0000001e231f7221 */ /* 0x000fc80000000000 */
[----:B------:R-:W-:-:S07]  /*2e50*/  IMAD.MOV.U32 R13, RZ, RZ, R31 ;  /* 0x000000ffff0d7224 */ /* 0x000fce00078e001f */
[----:B------:R-:W-:Y:S05]  /*2e60*/  WARPSYNC.COLLECTIVE R15, `(.L_x_73) ;  /* 0x000000000f087348 */ /* 0x000fea0003c00000 */
[----:B------:R0:W1:Y:S02]  /*2e70*/  SHFL.DOWN P6, R14, R13, R12, R11 ;  /* 0x0800000c0d0e7389 */ /* 0x00006400000c000b */
[----:B01----:R-:W-:Y:S05]  /*2e80*/  ENDCOLLECTIVE ;  /* 0x000000000000791b */ /* 0x003fea0003800000 */
.L_x_73:
[----:B------:R-:W-:Y:S02]  /*2e90*/  HFMA2 R12, -RZ, RZ, 0, 9.5367431640625e-07 ;  /* 0x00000010ff0c7431 */ /* 0x000fe400000001ff */
[----:B------:R-:W-:Y:S01]  /*2ea0*/  IMAD.MOV.U32 R13, RZ, RZ, R23 ;  /* 0x000000ffff0d7224 */ /* 0x000fe200078e0017 */
[----:B------:R-:W-:-:S07]  /*2eb0*/  MOV R30, R14 ;  /* 0x0000000e001e7202 */ /* 0x000fce0000000f00 */
[----:B------:R-:W-:Y:S05]  /*2ec0*/  WARPSYNC.COLLECTIVE R15, `(.L_x_74) ;  /* 0x000000000f087348 */ /* 0x000fea0003c00000 */
[----:B------:R0:W1:Y:S02]  /*2ed0*/  SHFL.DOWN P6, R14, R13, R12, R11 ;  /* 0x0800000c0d0e7389 */ /* 0x00006400000c000b */
[----:B01----:R-:W-:Y:S05]  /*2ee0*/  ENDCOLLECTIVE ;  /* 0x000000000000791b */ /* 0x003fea0003800000 */
.L_x_74:
[----:B------:R-:W-:Y:S01]  /*2ef0*/  FADD R27, R27, R26 ;  /* 0x0000001a1b1b7221 */ /* 0x000fe20000000000 */
[----:B------:R-:W-:Y:S01]  /*2f00*/  HFMA2 R12, -RZ, RZ, 0, 4.76837158203125e-07 ;  /* 0x00000008ff0c7431 */ /* 0x000fe200000001ff */
[----:B------:R-:W-:-:S05]  /*2f10*/  MOV R26, R14 ;  /* 0x0000000e001a7202 */ /* 0x000fca0000000f00 */
[----:B------:R-:W-:-:S04]  /*2f20*/  FADD R26, R23, R26 ;  /* 0x0000001a171a7221 */ /* 0x000fc80000000000 */
[----:B------:R-:W-:-:S07]  /*2f30*/  IMAD.MOV.U32 R13, RZ, RZ, R26 ;  /* 0x000000ffff0d7224 */ /* 0x000fce00078e001a */
[----:B------:R-:W-:Y:S05]  /*2f40*/  WARPSYNC.COLLECTIVE R15, `(.L_x_75) ;  /* 0x000000000f087348 */ /* 0x000fea0003c00000 */
[----:B------:R0:W1:Y:S02]  /*2f50*/  SHFL.DOWN P6, R14, R13, R12, R11 ;  /* 0x0800000c0d0e7389 */ /* 0x00006400000c000b */
[----:B01----:R-:W-:Y:S05]  /*2f60*/  ENDCOLLECTIVE ;  /* 0x000000000000791b */ /* 0x003fea0003800000 */
.L_x_75:
[----:B------:R-:W-:Y:S01]  /*2f70*/  HFMA2 R12, -RZ, RZ, 0, 2.384185791015625e-07 ;  /* 0x00000004ff0c7431 */ /* 0x000fe200000001ff */
[----:B------:R-:W-:-:S05]  /*2f80*/  MOV R37, R14 ;  /* 0x0000000e00257202 */ /* 0x000fca0000000f00 */
[----:B------:R-:W-:-:S04]  /*2f90*/  FADD R23, R26, R37 ;  /* 0x000000251a177221 */ /* 0x000fc80000000000 */
[----:B------:R-:W-:-:S07]  /*2fa0*/  IMAD.MOV.U32 R13, RZ, RZ, R23 ;  /* 0x000000ffff0d7224 */ /* 0x000fce00078e0017 */
[----:B------:R-:W-:Y:S05]  /*2fb0*/  WARPSYNC.COLLECTIVE R15, `(.L_x_76) ;  /* 0x000000000f087348 */ /* 0x000fea0003c00000 */
[----:B------:R0:W1:Y:S02]  /*2fc0*/  SHFL.DOWN P6, R14, R13, R12, R11 ;  /* 0x0800000c0d0e7389 */ /* 0x00006400000c000b */
[----:B01----:R-:W-:Y:S05]  /*2fd0*/  ENDCOLLECTIVE ;  /* 0x000000000000791b */ /* 0x003fea0003800000 */
.L_x_76:
[----:B------:R-:W-:Y:S01]  /*2fe0*/  HFMA2 R12, -RZ, RZ, 0, 1.1920928955078125e-07 ;  /* 0x00000002ff0c7431 */ /* 0x000fe200000001ff */
[----:B------:R-:W-:-:S05]  /*2ff0*/  MOV R36, R14 ;  /* 0x0000000e00247202 */ /* 0x000fca0000000f00 */
[----:B------:R-:W-:-:S04]  /*3000*/  FADD R36, R23, R36 ;  /* 0x0000002417247221 */ /* 0x000fc80000000000 */
[----:B------:R-:W-:-:S07]  /*3010*/  IMAD.MOV.U32 R13, RZ, RZ, R36 ;  /* 0x000000ffff0d7224 */ /* 0x000fce00078e0024 */
[----:B------:R-:W-:Y:S05]  /*3020*/  WARPSYNC.COLLECTIVE R15, `(.L_x_77) ;  /* 0x000000000f087348 */ /* 0x000fea0003c00000 */
[----:B------:R0:W1:Y:S02]  /*3030*/  SHFL.DOWN P6, R14, R13, R12, R11 ;  /* 0x0800000c0d0e7389 */ /* 0x00006400000c000b */
[----:B01----:R-:W-:Y:S05]  /*3040*/  ENDCOLLECTIVE ;  /* 0x000000000000791b */ /* 0x003fea0003800000 */
.L_x_77:
[----:B------:R-:W-:Y:S01]  /*3050*/  FADD R29, R29, R28 ;  /* 0x0000001c1d1d7221 */ /* 0x000fe20000000000 */
[----:B------:R-:W-:Y:S01]  /*3060*/  FADD R31, R31, R30 ;  /* 0x0000001e1f1f7221 */ /* 0x000fe20000000000 */
[----:B------:R0:W-:Y:S04]  /*3070*/  ST.E desc[UR36][R24.64], R27 ;  /* 0x0000001b18007985 */ /* 0x0001e8000c101924 */
[----:B------:R0:W-:Y:S01]  /*3080*/  ST.E desc[UR36][R24.64+0x4], R29 ;  /* 0x0000041d18007985 */ /* 0x0001e2000c101924 */
[----:B------:R-:W-:Y:S02]  /*3090*/  IMAD.MOV.U32 R12, RZ, RZ, 0x1 ;  /* 0x00000001ff0c7424 */ /* 0x000fe400078e00ff */
[----:B------:R-:W-:-:S05]  /*30a0*/  FADD R23, R36, R14 ;  /* 0x0000000e24177221 */ /* 0x000fca0000000000 */
[----:B------:R-:W-:Y:S01]  /*30b0*/  MOV R13, R23 ;  /* 0x00000017000d7202 */ /* 0x000fe20000000f00 */
[----:B------:R0:W-:Y:S06]  /*30c0*/  ST.E desc[UR36][R24.64+0x8], R31 ;  /* 0x0000081f18007985 */ /* 0x0001ec000c101924 */
[----:B0-----:R-:W-:Y:S05]  /*30d0*/  WARPSYNC.COLLECTIVE R15, `(.L_x_78) ;  /* 0x000000000f087348 */ /* 0x001fea0003c00000 */
[----:B------:R1:W2:Y:S02]  /*30e0*/  SHFL.DOWN P6, R14, R13, R12, R11 ;  /* 0x0800000c0d0e7389 */ /* 0x0002a400000c000b */
[----:B012---:R-:W-:Y:S05]  /*30f0*/  ENDCOLLECTIVE ;  /* 0x000000000000791b */ /* 0x007fea0003800000 */
.L_x_78:
[----:B------:R-:W-:Y:S05]  /*3100*/  BRA `(.L_x_79) ;  /* 0xffffffe800607947 */ /* 0x000fea000383ffff */
.L_x_47:
[----:B------:R1:W5:Y:S01]  /*3110*/  LD.E R29, desc[UR36][R24.64+0x4] ;  /* 0x00000424181d7980 */ /* 0x000362000c101900 */
[----:B------:R-:W-:Y:S01]  /*3120*/  HFMA2 R12, -RZ, RZ, 0, 9.5367431640625e-07 ;  /* 0x00000010ff0c7431 */ /* 0x000fe200000001ff */
[----:B------:R-:W-:Y:S01]  /*3130*/  BSSY B0, `(.L_x_80) ;  /* 0x0000006000007945 */ /* 0x000fe20003800000 */
[----:B------:R-:W-:Y:S01]  /*3140*/  MOV R11, 0x1f ;  /* 0x0000001f000b7802 */ /* 0x000fe20000000f00 */
[----:B------:R-:W-:-:S07]  /*3150*/  IMAD.MOV.U32 R15, RZ, RZ, -0x1 ;  /* 0xffffffffff0f7424 */ /* 0x000fce00078e00ff */
[----:B01---5:R-:W-:Y:S05]  /*3160*/  WARPSYNC.COLLECTIVE R15, `(.L_x_81) ;  /* 0x000000000f087348 */ /* 0x023fea0003c00000 */
[----:B-----5:R2:W3:Y:S02]  /*3170*/  SHFL.DOWN P6, R14, R13, R12, R11 ;  /* 0x0800000c0d0e7389 */ /* 0x0204e400000c000b */
[----:B0123--:R-:W-:Y:S05]  /*3180*/  ENDCOLLECTIVE ;  /* 0x000000000000791b */ /* 0x00ffea0003800000 */
.L_x_81:
[----:B------:R-:W-:Y:S05]  /*3190*/  BSYNC B0 ;  /* 0x0000000000007941 */ /* 0x000fea0003800000 */
.L_x_80:
[----:B------:R-:W-:Y:S02]  /*31a0*/  HFMA2 R12, -RZ, RZ, 0, 4.76837158203125e-07 ;  /* 0x00000008ff0c7431 */ /* 0x000fe400000001ff */
[----:B------:R-:W-:Y:S01]  /*31b0*/  FADD R13, R13, R14 ;  /* 0x0000000e0d0d7221 */ /* 0x000fe20000000000 */
[----:B------:R-:W-:Y:S01]  /*31c0*/  MOV R11, 0x1f ;  /* 0x0000001f000b7802 */ /* 0x000fe20000000f00 */
[----:B------:R-:W-:-:S07]  /*31d0*/  IMAD.MOV.U32 R15, RZ, RZ, -0x1 ;  /* 0xffffffffff0f7424 */ /* 0x000fce00078e00ff */
[----:B------:R-:W-:Y:S05]  /*31e0*/  WARPSYNC.COLLECTIVE R15, `(.L_x_82) ;  /* 0x000000000f087348 */ /* 0x000fea0003c00000 */
[----:B------:R0:W1:Y:S02]  /*31f0*/  SHFL.DOWN P6, R14, R13, R12, R11 ;  /* 0x0800000c0d0e7389 */ /* 0x00006400000c000b */
[----:B01----:R-:W-:Y:S05]  /*3200*/  ENDCOLLECTIVE ;  /* 0x000000000000791b */ /* 0x003fea0003800000 */
.L_x_82:
[----:B------:R-:W-:Y:S02]  /*3210*/  HFMA2 R12, -RZ, RZ, 0, 2.384185791015625e-07 ;  /* 0x00000004ff0c7431 */ /* 0x000fe400000001ff */
[----:B------:R-:W-:-:S05]  /*3220*/  FADD R23, R13, R14 ;  /* 0x0000000e0d177221 */ /* 0x000fca0000000000 */
[----:B------:R-:W-:-:S07]  /*3230*/  MOV R13, R23 ;  /* 0x00000017000d7202 */ /* 0x000fce0000000f00 */
[----:B------:R-:W-:Y:S05]  /*3240*/  WARPSYNC.COLLECTIVE R15, `(.L_x_83) ;  /* 0x000000000f087348 */ /* 0x000fea0003c00000 */
[----:B------:R0:W1:Y:S02]  /*3250*/  SHFL.DOWN P6, R14, R13, R12, R11 ;  /* 0x0800000c0d0e7389 */ /* 0x00006400000c000b */
[----:B01----:R-:W-:Y:S05]  /*3260*/  ENDCOLLECTIVE ;  /* 0x000000000000791b */ /* 0x003fea0003800000 */
.L_x_83:
[----:B------:R-:W-:Y:S01]  /*3270*/  MOV R12, 0x2 ;  /* 0x00000002000c7802 */ /* 0x000fe20000000f00 */
[----:B------:R-:W-:-:S04]  /*3280*/  FADD R26, R23, R14 ;  /* 0x0000000e171a7221 */ /* 0x000fc80000000000 */
[----:B------:R-:W-:-:S07]  /*3290*/  IMAD.MOV.U32 R13, RZ, RZ, R26 ;  /* 0x000000ffff0d7224 */ /* 0x000fce00078e001a */
[----:B------:R-:W-:Y:S05]  /*32a0*/  WARPSYNC.COLLECTIVE R15, `(.L_x_84) ;  /* 0x000000000f087348 */ /* 0x000fea0003c00000 */
[----:B------:R0:W1:Y:S02]  /*32b0*/  SHFL.DOWN P6, R14, R13, R12, R11 ;  /* 0x0800000c0d0e7389 */ /* 0x00006400000c000b */
[----:B01----:R-:W-:Y:S05]  /*32c0*/  ENDCOLLECTIVE ;  /* 0x000000000000791b */ /* 0x003fea0003800000 */
.L_x_84:
[----:B------:R-:W-:Y:S02]  /*32d0*/  IMAD.MOV.U32 R12, RZ, RZ, 0x1 ;  /* 0x00000001ff0c7424 */ /* 0x000fe400078e00ff */
[----:B------:R-:W-:-:S05]  /*32e0*/  FADD R27, R26, R14 ;  /* 0x0000000e1a1b7221 */ /* 0x000fca0000000000 */
[----:B------:R-:W-:-:S07]  /*32f0*/  MOV R13, R27 ;  /* 0x0000001b000d7202 */ /* 0x000fce0000000f00 */
[----:B------:R-:W-:Y:S05]  /*3300*/  WARPSYNC.COLLECTIVE R15, `(.L_x_85) ;  /* 0x000000000f087348 */ /* 0x000fea0003c00000 */
[----:B------:R0:W1:Y:S02]  /*3310*/  SHFL.DOWN P6, R14, R13, R12, R11 ;  /* 0x0800000c0d0e7389 */ /* 0x00006400000c000b */
[----:B01----:R-:W-:Y:S05]  /*3320*/  ENDCOLLECTIVE ;  /* 0x000000000000791b */ /* 0x003fea0003800000 */
.L_x_85:
[----:B------:R-:W-:Y:S01]  /*3330*/  MOV R13, R29 ;  /* 0x0000001d000d7202 */ /* 0x000fe20000000f00 */
[----:B------:R-:W-:Y:S01]  /*3340*/  IMAD.MOV.U32 R12, RZ, RZ, 0x10 ;  /* 0x00000010ff0c7424 */ /* 0x000fe200078e00ff */
[----:B------:R-:W-:-:S07]  /*3350*/  MOV R28, R14 ;  /* 0x0000000e001c7202 */ /* 0x000fce0000000f00 */
[----:B------:R-:W-:Y:S05]  /*3360*/  WARPSYNC.COLLECTIVE R15, `(.L_x_86) ;  /* 0x000000000f087348 */ /* 0x000fea0003c00000 */
[----:B------:R0:W1:Y:S02]  /*3370*/  SHFL.DOWN P6, R14, R13, R12, R11 ;  /* 0x0800000c0d0e7389 */ /* 0x00006400000c000b */
[----:B01----:R-:W-:Y:S05]  /*3380*/  ENDCOLLECTIVE ;  /* 0x000000000000791b */ /* 0x003fea0003800000 */
.L_x_86:
[----:B------:R-:W-:-:S05]  /*3390*/  FADD R27, R27, R28 ;  /* 0x0000001c1b1b7221 */ /* 0x000fca0000000000 */
[----:B------:R0:W-:Y:S01]  /*33a0*/  ST.E desc[UR36][R24.64], R27 ;  /* 0x0000001b18007985 */ /* 0x0001e2000c101924 */
[----:B------:R-:W-:Y:S01]  /*33b0*/  IMAD.MOV.U32 R12, RZ, RZ, 0x8 ;  /* 0x00000008ff0c7424 */ /* 0x000fe200078e00ff */
[----:B------:R-:W-:-:S05]  /*33c0*/  MOV R26, R14 ;  /* 0x0000000e001a7202 */ /* 0x000fca0000000f00 */
[----:B------:R-:W-:-:S05]  /*33d0*/  FADD R30, R29, R26 ;  /* 0x0000001a1d1e7221 */ /* 0x000fca0000000000 */
[----:B0-----:R-:W-:-:S07]  /*33e0*/  MOV R13, R30 ;  /* 0x0000001e000d7202 */ /* 0x001fce0000000f00 */
[----:B------:R-:W-:Y:S05]  /*33f0*/  WARPSYNC.COLLECTIVE R15, `(.L_x_87) ;  /* 0x000000000f087348 */ /* 0x000fea0003c00000 */
[----:B------:R0:W1:Y:S02]  /*3400*/  SHFL.DOWN P6, R14, R13, R12, R11 ;  /* 0x0800000c0d0e7389 */ /* 0x00006400000c000b */
[----:B01----:R-:W-:Y:S05]  /*3410*/  ENDCOLLECTIVE ;  /* 0x000000000000791b */ /* 0x003fea0003800000 */
.L_x_87:
[----:B------:R-:W-:Y:S01]  /*3420*/  IMAD.MOV.U32 R12, RZ, RZ, 0x4 ;  /* 0x00000004ff0c7424 */ /* 0x000fe200078e00ff */
[----:B------:R-:W-:-:S05]  /*3430*/  MOV R33, R14 ;  /* 0x0000000e00217202 */ /* 0x000fca0000000f00 */
[----:B------:R-:W-:-:S05]  /*3440*/  FADD R33, R30, R33 ;  /* 0x000000211e217221 */ /* 0x000fca0000000000 */
[----:B------:R-:W-:-:S07]  /*3450*/  MOV R13, R33 ;  /* 0x00000021000d7202 */ /* 0x000fce0000000f00 */
[----:B------:R-:W-:Y:S05]  /*3460*/  WARPSYNC.COLLECTIVE R15, `(.L_x_88) ;  /* 0x000000000f087348 */ /* 0x000fea0003c00000 */
[----:B------:R0:W1:Y:S02]  /*3470*/  SHFL.DOWN P6, R14, R13, R12, R11 ;  /* 0x0800000c0d0e7389 */ /* 0x00006400000c000b */
[----:B01----:R-:W-:Y:S05]  /*3480*/  ENDCOLLECTIVE ;  /* 0x000000000000791b */ /* 0x003fea0003800000 */
.L_x_88:
[----:B------:R-:W-:Y:S01]  /*3490*/  IMAD.MOV.U32 R12, RZ, RZ, 0x2 ;  /* 0x00000002ff0c7424 */ /* 0x000fe200078e00ff */
[----:B------:R-:W-:-:S05]  /*34a0*/  MOV R32, R14 ;  /* 0x0000000e00207202 */ /* 0x000fca0000000f00 */
[----:B------:R-:W-:-:S05]  /*34b0*/  FADD R32, R33, R32 ;  /* 0x0000002021207221 */ /* 0x000fca0000000000 */
[----:B------:R-:W-:-:S07]  /*34c0*/  MOV R13, R32 ;  /* 0x00000020000d7202 */ /* 0x000fce0000000f00 */
[----:B------:R-:W-:Y:S05]  /*34d0*/  WARPSYNC.COLLECTIVE R15, `(.L_x_89) ;  /* 0x000000000f087348 */ /* 0x000fea0003c00000 */
[----:B------:R0:W1:Y:S02]  /*34e0*/  SHFL.DOWN P6, R14, R13, R12, R11 ;  /* 0x0800000c0d0e7389 */ /* 0x00006400000c000b */
[----:B01----:R-:W-:Y:S05]  /*34f0*/  ENDCOLLECTIVE ;  /* 0x000000000000791b */ /* 0x003fea0003800000 */
.L_x_89:
[----:B------:R-:W-:Y:S02]  /*3500*/  HFMA2 R12, -RZ, RZ, 0, 5.9604644775390625e-08 ;  /* 0x00000001ff0c7431 */ /* 0x000fe400000001ff */
[----:B------:R-:W-:-:S05]  /*3510*/  FADD R29, R32, R14 ;  /* 0x0000000e201d7221 */ /* 0x000fca0000000000 */
[----:B------:R-:W-:-:S07]  /*3520*/  MOV R13, R29 ;  /* 0x0000001d000d7202 */ /* 0x000fce0000000f00 */
[----:B------:R-:W-:Y:S05]  /*3530*/  WARPSYNC.COLLECTIVE R15, `(.L_x_90) ;  /* 0x000000000f087348 */ /* 0x000fea0003c00000 */
[----:B------:R0:W1:Y:S02]  /*3540*/  SHFL.DOWN P6, R14, R13, R12, R11 ;  /* 0x0800000c0d0e7389 */ /* 0x00006400000c000b */
[----:B01----:R-:W-:Y:S05]  /*3550*/  ENDCOLLECTIVE ;  /* 0x000000000000791b */ /* 0x003fea0003800000 */
.L_x_90:
[----:B------:R-:W-:Y:S05]  /*3560*/  BRA `(.L_x_91) ;  /* 0xffffffe400d87947 */ /* 0x000fea000383ffff */
.L_x_48:
[----:B------:R-:W-:Y:S01]  /*3570*/  BSSY B0, `(.L_x_92) ;  /* 0x0000007000007945 */ /* 0x000fe20003800000 */
[----:B------:R-:W-:Y:S01]  /*3580*/  IMAD.MOV.U32 R12, RZ, RZ, 0x10 ;  /* 0x00000010ff0c7424 */ /* 0x000fe200078e00ff */
[----:B------:R-:W-:Y:S02]  /*3590*/  MOV R11, 0x1f ;  /* 0x0000001f000b7802 */ /* 0x000fe40000000f00 */
[----:B------:R-:W-:-:S07]  /*35a0*/  MOV R15, 0xffffffff ;  /* 0xffffffff000f7802 */ /* 0x000fce0000000f00 */
[----:B0----5:R-:W-:Y:S05]  /*35b0*/  WARPSYNC.COLLECTIVE R15, `(.L_x_93) ;  /* 0x000000000f087348 */ /* 0x021fea0003c00000 */
[----:B-----5:R1:W2:Y:S02]  /*35c0*/  SHFL.DOWN P6, R14, R13, R12, R11 ;  /* 0x0800000c0d0e7389 */ /* 0x0202a400000c000b */
[----:B012---:R-:W-:Y:S05]  /*35d0*/  ENDCOLLECTIVE ;  /* 0x000000000000791b */ /* 0x007fea0003800000 */
.L_x_93:
[----:B------:R-:W-:Y:S05]  /*35e0*/  BSYNC B0 ;  /* 0x0000000000007941 */ /* 0x000fea0003800000 */
.L_x_92:
[----:B------:R-:W-:Y:S02]  /*35f0*/  HFMA2 R11, -RZ, RZ, 0, 1.847743988037109375e-06 ;  /* 0x0000001fff0b7431 */ /* 0x000fe400000001ff */
[----:B------:R-:W-:Y:S01]  /*3600*/  FADD R13, R13, R14 ;  /* 0x0000000e0d0d7221 */ /* 0x000fe20000000000 */
[----:B------:R-:W-:Y:S01]  /*3610*/  IMAD.MOV.U32 R12, RZ, RZ, 0x8 ;  /* 0x00000008ff0c7424 */ /* 0x000fe200078e00ff */
[----:B------:R-:W-:-:S07]  /*3620*/  MOV R15, 0xffffffff ;  /* 0xffffffff000f7802 */ /* 0x000fce0000000f00 */
[----:B------:R-:W-:Y:S05]  /*3630*/  WARPSYNC.COLLECTIVE R15, `(.L_x_94) ;  /* 0x000000000f087348 */ /* 0x000fea0003c00000 */
[----:B------:R0:W1:Y:S02]  /*3640*/  SHFL.DOWN P6, R14, R13, R12, R11 ;  /* 0x0800000c0d0e7389 */ /* 0x00006400000c000b */
[----:B01----:R-:W-:Y:S05]  /*3650*/  ENDCOLLECTIVE ;  /* 0x000000000000791b */ /* 0x003fea0003800000 */
.L_x_94:
[----:B------:R-:W-:Y:S02]  /*3660*/  HFMA2 R12, -RZ, RZ, 0, 2.384185791015625e-07 ;  /* 0x00000004ff0c7431 */ /* 0x000fe400000001ff */
[----:B------:R-:W-:-:S04]  /*3670*/  FADD R23, R13, R14 ;  /* 0x0000000e0d177221 */ /* 0x000fc80000000000 */
[----:B------:R-:W-:-:S07]  /*3680*/  IMAD.MOV.U32 R13, RZ, RZ, R23 ;  /* 0x000000ffff0d7224 */ /* 0x000fce00078e0017 */
[----:B------:R-:W-:Y:S05]  /*3690*/  WARPSYNC.COLLECTIVE R15, `(.L_x_95) ;  /* 0x000000000f087348 */ /* 0x000fea0003c00000 */
[----:B------:R0:W1:Y:S02]  /*36a0*/  SHFL.DOWN P6, R14, R13, R12, R11 ;  /* 0x0800000c0d0e7389 */ /* 0x00006400000c000b */
[----:B01----:R-:W-:Y:S05]  /*36b0*/  ENDCOLLECTIVE ;  /* 0x000000000000791b */ /* 0x003fea0003800000 */
.L_x_95:
[----:B------:R-:W-:Y:S02]  /*36c0*/  IMAD.MOV.U32 R12, RZ, RZ, 0x2 ;  /* 0x00000002ff0c7424 */ /* 0x000fe400078e00ff */
[----:B------:R-:W-:-:S05]  /*36d0*/  FADD R26, R23, R14 ;  /* 0x0000000e171a7221 */ /* 0x000fca0000000000 */
[----:B------:R-:W-:-:S07]  /*36e0*/  MOV R13, R26 ;  /* 0x0000001a000d7202 */ /* 0x000fce0000000f00 */
[----:B------:R-:W-:Y:S05]  /*36f0*/  WARPSYNC.COLLECTIVE R15, `(.L_x_96) ;  /* 0x000000000f087348 */ /* 0x000fea0003c00000 */
[----:B------:R0:W1:Y:S02]  /*3700*/  SHFL.DOWN P6, R14, R13, R12, R11 ;  /* 0x0800000c0d0e7389 */ /* 0x00006400000c000b */
[----:B01----:R-:W-:Y:S05]  /*3710*/  ENDCOLLECTIVE ;  /* 0x000000000000791b */ /* 0x003fea0003800000 */
.L_x_96:
[----:B------:R-:W-:Y:S02]  /*3720*/  HFMA2 R12, -RZ, RZ, 0, 5.9604644775390625e-08 ;  /* 0x00000001ff0c7431 */ /* 0x000fe400000001ff */
[----:B------:R-:W-:-:S05]  /*3730*/  FADD R27, R26, R14 ;  /* 0x0000000e1a1b7221 */ /* 0x000fca0000000000 */
[----:B------:R-:W-:-:S07]  /*3740*/  MOV R13, R27 ;  /* 0x0000001b000d7202 */ /* 0x000fce0000000f00 */
[----:B------:R-:W-:Y:S05]  /*3750*/  WARPSYNC.COLLECTIVE R15, `(.L_x_97) ;  /* 0x000000000f087348 */ /* 0x000fea0003c00000 */
[----:B------:R0:W1:Y:S02]  /*3760*/  SHFL.DOWN P6, R14, R13, R12, R11 ;  /* 0x0800000c0d0e7389 */ /* 0x00006400000c000b */
[----:B01----:R-:W-:Y:S05]  /*3770*/  ENDCOLLECTIVE ;  /* 0x000000000000791b */ /* 0x003fea0003800000 */
.L_x_97:
[----:B------:R-:W-:Y:S05]  /*3780*/  BRA `(.L_x_98) ;  /* 0xffffffe4009c7947 */ /* 0x000fea000383ffff */
.L_x_99:
        /* <DEDUP_REMOVED lines=15> */
.L_x_103:


//--------------------- .nv.shared._Z22matrixMultKernel_tiledPfS_S_iii --------------------------
	.section	.nv.shared._Z22matrixMultKernel_tiledPfS_S_iii,"aw",@nobits
	.sectionflags	@""
	.align	16
	.zero		1024


//--------------------- .nv.shared.reserved.0     --------------------------
	.section	.nv.shared.reserved.0,"aw",@nobits
	.weak		__nv_reservedSMEM_offset_0_alias
	.size		__nv_reservedSMEM_offset_0_alias, 0, 64
	.other		__nv_reservedSMEM_offset_0_alias,@"STO_CUDA_RESERVED_SHARED STV_DEFAULT"
__nv_reservedSMEM_offset_0_alias:
	.zero		0
	.zero		64


//--------------------- .nv.shared._Z26matrixMultKernel_optimizedPfS_S_iii --------------------------
	.section	.nv.shared._Z26matrixMultKernel_optimizedPfS_S_iii,"aw",@nobits
	.sectionflags	@""
	.align	16
	.zero		1024


//--------------------- .nv.shared._Z23matrixMultKernel_globalPfS_S_ii --------------------------
	.section	.nv.shared._Z23matrixMultKernel_globalPfS_S_ii,"aw",@nobits
	.sectionflags	@""
	.align	16
	.zero		1024


//--------------------- .nv.shared._Z22matrixMultKernel_cachePfS_S_iiiiiiPi --------------------------
	.section	.nv.shared._Z22matrixMultKernel_cachePfS_S_iiiiiiPi,"aw",@nobits
	.sectionflags	@""
	.align	16
	.zero		1024


//--------------------- .nv.constant0._Z22matrixMultKernel_tiledPfS_S_iii --------------------------
	.section	.nv.constant0._Z22matrixMultKernel_tiledPfS_S_iii,"a",@progbits
	.sectionflags	@""
	.align	4
.nv.constant0._Z22matrixMultKernel_tiledPfS_S_iii:
	.zero		932


//--------------------- .nv.constant0._Z26matrixMultKernel_optimizedPfS_S_iii --------------------------
	.section	.nv.constant0._Z26matrixMultKernel_optimizedPfS_S_iii,"a",@progbits
	.sectionflags	@""
	.align	4
.nv.constant0._Z26matrixMultKernel_optimizedPfS_S_iii:
	.zero		932


//--------------------- .nv.constant0._Z23matrixMultKernel_globalPfS_S_ii --------------------------
	.section	.nv.constant0._Z23matrixMultKernel_globalPfS_S_ii,"a",@progbits
	.sectionflags	@""
	.align	4
.nv.constant0._Z23matrixMultKernel_globalPfS_S_ii:
	.zero		928


//--------------------- .nv.constant0._Z22matrixMultKernel_cachePfS_S_iiiiiiPi --------------------------
	.section	.nv.constant0._Z22matrixMultKernel_cachePfS_S_iiiiiiPi,"a",@progbits
	.sectionflags	@""
	.align	4
.nv.constant0._Z22matrixMultKernel_cachePfS_S_iiiiiiPi:
	.zero		952


//--------------------- SYMBOLS --------------------------

	.type		.nv.reservedSmem.offset0,@object
	.size		.nv.reservedSmem.offset0,0x4
	.type		.nv.reservedSmem.cap,@object
	.size		.nv.reservedSmem.cap,0x4
	.type		malloc,@function
